//
// Generated by NVIDIA NVVM Compiler
//
// Compiler Build ID: CL-36424714
// Cuda compilation tools, release 13.0, V13.0.88
// Based on NVVM 20.0.0
//

.version 9.0
.target sm_100
.address_size 64

	// .globl	_Z10add_kernelPfS_S_i

.visible .entry _Z10add_kernelPfS_S_i(
	.param .u64 .ptr .align 1 _Z10add_kernelPfS_S_i_param_0,
	.param .u64 .ptr .align 1 _Z10add_kernelPfS_S_i_param_1,
	.param .u64 .ptr .align 1 _Z10add_kernelPfS_S_i_param_2,
	.param .u32 _Z10add_kernelPfS_S_i_param_3
)
{
	.reg .pred 	%p<2>;
	.reg .b32 	%r<6>;
	.reg .b32 	%f<4>;
	.reg .b64 	%rd<11>;

	ld.param.u64 	%rd1, [_Z10add_kernelPfS_S_i_param_0];
	ld.param.u64 	%rd2, [_Z10add_kernelPfS_S_i_param_1];
	ld.param.u64 	%rd3, [_Z10add_kernelPfS_S_i_param_2];
	ld.param.u32 	%r2, [_Z10add_kernelPfS_S_i_param_3];
	mov.u32 	%r3, %ctaid.x;
	mov.u32 	%r4, %ntid.x;
	mov.u32 	%r5, %tid.x;
	mad.lo.s32 	%r1, %r3, %r4, %r5;
	setp.ge.s32 	%p1, %r1, %r2;
	@%p1 bra 	$L__BB0_2;
	cvta.to.global.u64 	%rd4, %rd1;
	cvta.to.global.u64 	%rd5, %rd2;
	cvta.to.global.u64 	%rd6, %rd3;
	mul.wide.s32 	%rd7, %r1, 4;
	add.s64 	%rd8, %rd4, %rd7;
	ld.global.f32 	%f1, [%rd8];
	add.s64 	%rd9, %rd5, %rd7;
	ld.global.f32 	%f2, [%rd9];
	add.f32 	%f3, %f1, %f2;
	add.s64 	%rd10, %rd6, %rd7;
	st.global.f32 	[%rd10], %f3;
$L__BB0_2:
	ret;

}
	// .globl	_Z22move_nodes_fast_kernelPjS_PfP9node_dataP9comm_dataiiifPb
.visible .entry _Z22move_nodes_fast_kernelPjS_PfP9node_dataP9comm_dataiiifPb(
	.param .u64 .ptr .align 1 _Z22move_nodes_fast_kernelPjS_PfP9node_dataP9comm_dataiiifPb_param_0,
	.param .u64 .ptr .align 1 _Z22move_nodes_fast_kernelPjS_PfP9node_dataP9comm_dataiiifPb_param_1,
	.param .u64 .ptr .align 1 _Z22move_nodes_fast_kernelPjS_PfP9node_dataP9comm_dataiiifPb_param_2,
	.param .u64 .ptr .align 1 _Z22move_nodes_fast_kernelPjS_PfP9node_dataP9comm_dataiiifPb_param_3,
	.param .u64 .ptr .align 1 _Z22move_nodes_fast_kernelPjS_PfP9node_dataP9comm_dataiiifPb_param_4,
	.param .u32 _Z22move_nodes_fast_kernelPjS_PfP9node_dataP9comm_dataiiifPb_param_5,
	.param .u32 _Z22move_nodes_fast_kernelPjS_PfP9node_dataP9comm_dataiiifPb_param_6,
	.param .u32 _Z22move_nodes_fast_kernelPjS_PfP9node_dataP9comm_dataiiifPb_param_7,
	.param .f32 _Z22move_nodes_fast_kernelPjS_PfP9node_dataP9comm_dataiiifPb_param_8,
	.param .u64 .ptr .align 1 _Z22move_nodes_fast_kernelPjS_PfP9node_dataP9comm_dataiiifPb_param_9
)
{
	.reg .pred 	%p<90>;
	.reg .b16 	%rs<4>;
	.reg .b32 	%r<133>;
	.reg .b32 	%f<302>;
	.reg .b64 	%rd<67>;

	ld.param.u64 	%rd29, [_Z22move_nodes_fast_kernelPjS_PfP9node_dataP9comm_dataiiifPb_param_0];
	ld.param.u64 	%rd30, [_Z22move_nodes_fast_kernelPjS_PfP9node_dataP9comm_dataiiifPb_param_1];
	ld.param.u64 	%rd31, [_Z22move_nodes_fast_kernelPjS_PfP9node_dataP9comm_dataiiifPb_param_2];
	ld.param.u64 	%rd32, [_Z22move_nodes_fast_kernelPjS_PfP9node_dataP9comm_dataiiifPb_param_3];
	ld.param.u64 	%rd33, [_Z22move_nodes_fast_kernelPjS_PfP9node_dataP9comm_dataiiifPb_param_4];
	ld.param.f32 	%f143, [_Z22move_nodes_fast_kernelPjS_PfP9node_dataP9comm_dataiiifPb_param_8];
	ld.param.u64 	%rd34, [_Z22move_nodes_fast_kernelPjS_PfP9node_dataP9comm_dataiiifPb_param_9];
	cvta.to.global.u64 	%rd1, %rd31;
	cvta.to.global.u64 	%rd2, %rd30;
	cvta.to.global.u64 	%rd3, %rd34;
	cvta.to.global.u64 	%rd4, %rd33;
	cvta.to.global.u64 	%rd5, %rd32;
	cvta.to.global.u64 	%rd35, %rd29;
	mov.u32 	%r41, %tid.x;
	mul.wide.u32 	%rd36, %r41, 4;
	add.s64 	%rd6, %rd35, %rd36;
	mul.wide.u32 	%rd37, %r41, 8;
	add.s64 	%rd7, %rd5, %rd37;
$L__BB1_1:
	ld.global.u32 	%r1, [%rd6];
	ld.global.u32 	%r2, [%rd6+4];
	ld.global.u32 	%r3, [%rd7];
	mul.wide.u32 	%rd38, %r3, 4;
	add.s64 	%rd8, %rd4, %rd38;
	ld.global.u32 	%r4, [%rd8];
	ld.global.u32 	%r5, [%rd7+4];
	setp.ge.u32 	%p1, %r1, %r2;
	mov.f32 	%f246, 0f00000000;
	@%p1 bra 	$L__BB1_76;
	sub.s32 	%r6, %r2, %r1;
	and.b32  	%r7, %r6, 15;
	sub.s32 	%r42, %r1, %r2;
	setp.gt.u32 	%p2, %r42, -16;
	mov.f32 	%f246, 0f00000000;
	mov.u32 	%r123, %r1;
	@%p2 bra 	$L__BB1_37;
	and.b32  	%r43, %r6, -16;
	neg.s32 	%r122, %r43;
	mul.wide.u32 	%rd39, %r1, 8;
	add.s64 	%rd40, %rd5, %rd39;
	add.s64 	%rd66, %rd40, 64;
	mul.wide.u32 	%rd41, %r1, 4;
	add.s64 	%rd42, %rd1, %rd41;
	add.s64 	%rd65, %rd42, 32;
	mov.f32 	%f246, 0f00000000;
	mov.u32 	%r123, %r1;
$L__BB1_4:
	.pragma "nounroll";
	ld.global.u32 	%r44, [%rd66+-64];
	setp.ne.s32 	%p3, %r44, %r3;
	@%p3 bra 	$L__BB1_6;
	ld.global.f32 	%f148, [%rd65+-32];
	add.f32 	%f246, %f246, %f148;
$L__BB1_6:
	ld.global.u32 	%r45, [%rd66+-56];
	setp.ne.s32 	%p4, %r45, %r3;
	@%p4 bra 	$L__BB1_8;
	ld.global.f32 	%f149, [%rd65+-28];
	add.f32 	%f246, %f246, %f149;
$L__BB1_8:
	ld.global.u32 	%r46, [%rd66+-48];
	setp.ne.s32 	%p5, %r46, %r3;
	@%p5 bra 	$L__BB1_10;
	ld.global.f32 	%f150, [%rd65+-24];
	add.f32 	%f246, %f246, %f150;
$L__BB1_10:
	ld.global.u32 	%r47, [%rd66+-40];
	setp.ne.s32 	%p6, %r47, %r3;
	@%p6 bra 	$L__BB1_12;
	ld.global.f32 	%f151, [%rd65+-20];
	add.f32 	%f246, %f246, %f151;
$L__BB1_12:
	ld.global.u32 	%r48, [%rd66+-32];
	setp.ne.s32 	%p7, %r48, %r3;
	@%p7 bra 	$L__BB1_14;
	ld.global.f32 	%f152, [%rd65+-16];
	add.f32 	%f246, %f246, %f152;
$L__BB1_14:
	ld.global.u32 	%r49, [%rd66+-24];
	setp.ne.s32 	%p8, %r49, %r3;
	@%p8 bra 	$L__BB1_16;
	ld.global.f32 	%f153, [%rd65+-12];
	add.f32 	%f246, %f246, %f153;
$L__BB1_16:
	ld.global.u32 	%r50, [%rd66+-16];
	setp.ne.s32 	%p9, %r50, %r3;
	@%p9 bra 	$L__BB1_18;
	ld.global.f32 	%f154, [%rd65+-8];
	add.f32 	%f246, %f246, %f154;
$L__BB1_18:
	ld.global.u32 	%r51, [%rd66+-8];
	setp.ne.s32 	%p10, %r51, %r3;
	@%p10 bra 	$L__BB1_20;
	ld.global.f32 	%f155, [%rd65+-4];
	add.f32 	%f246, %f246, %f155;
$L__BB1_20:
	ld.global.u32 	%r52, [%rd66];
	setp.ne.s32 	%p11, %r52, %r3;
	@%p11 bra 	$L__BB1_22;
	ld.global.f32 	%f156, [%rd65];
	add.f32 	%f246, %f246, %f156;
$L__BB1_22:
	ld.global.u32 	%r53, [%rd66+8];
	setp.ne.s32 	%p12, %r53, %r3;
	@%p12 bra 	$L__BB1_24;
	ld.global.f32 	%f157, [%rd65+4];
	add.f32 	%f246, %f246, %f157;
$L__BB1_24:
	ld.global.u32 	%r54, [%rd66+16];
	setp.ne.s32 	%p13, %r54, %r3;
	@%p13 bra 	$L__BB1_26;
	ld.global.f32 	%f158, [%rd65+8];
	add.f32 	%f246, %f246, %f158;
$L__BB1_26:
	ld.global.u32 	%r55, [%rd66+24];
	setp.ne.s32 	%p14, %r55, %r3;
	@%p14 bra 	$L__BB1_28;
	ld.global.f32 	%f159, [%rd65+12];
	add.f32 	%f246, %f246, %f159;
$L__BB1_28:
	ld.global.u32 	%r56, [%rd66+32];
	setp.ne.s32 	%p15, %r56, %r3;
	@%p15 bra 	$L__BB1_30;
	ld.global.f32 	%f160, [%rd65+16];
	add.f32 	%f246, %f246, %f160;
$L__BB1_30:
	ld.global.u32 	%r57, [%rd66+40];
	setp.ne.s32 	%p16, %r57, %r3;
	@%p16 bra 	$L__BB1_32;
	ld.global.f32 	%f161, [%rd65+20];
	add.f32 	%f246, %f246, %f161;
$L__BB1_32:
	ld.global.u32 	%r58, [%rd66+48];
	setp.ne.s32 	%p17, %r58, %r3;
	@%p17 bra 	$L__BB1_34;
	ld.global.f32 	%f162, [%rd65+24];
	add.f32 	%f246, %f246, %f162;
$L__BB1_34:
	ld.global.u32 	%r59, [%rd66+56];
	setp.ne.s32 	%p18, %r59, %r3;
	@%p18 bra 	$L__BB1_36;
	ld.global.f32 	%f163, [%rd65+28];
	add.f32 	%f246, %f246, %f163;
$L__BB1_36:
	add.s32 	%r123, %r123, 16;
	add.s32 	%r122, %r122, 16;
	add.s64 	%rd66, %rd66, 128;
	add.s64 	%rd65, %rd65, 64;
	setp.eq.s32 	%p19, %r122, 0;
	@%p19 bra 	$L__BB1_37;
	bra.uni 	$L__BB1_4;
$L__BB1_37:
	setp.eq.s32 	%p20, %r7, 0;
	@%p20 bra 	$L__BB1_76;
	and.b32  	%r10, %r6, 7;
	setp.lt.u32 	%p21, %r7, 8;
	@%p21 bra 	$L__BB1_56;
	mul.wide.u32 	%rd43, %r123, 8;
	add.s64 	%rd11, %rd5, %rd43;
	ld.global.u32 	%r60, [%rd11];
	setp.ne.s32 	%p22, %r60, %r3;
	mul.wide.u32 	%rd44, %r123, 4;
	add.s64 	%rd12, %rd1, %rd44;
	@%p22 bra 	$L__BB1_41;
	ld.global.f32 	%f165, [%rd12];
	add.f32 	%f246, %f246, %f165;
$L__BB1_41:
	ld.global.u32 	%r61, [%rd11+8];
	setp.ne.s32 	%p23, %r61, %r3;
	@%p23 bra 	$L__BB1_43;
	ld.global.f32 	%f166, [%rd12+4];
	add.f32 	%f246, %f246, %f166;
$L__BB1_43:
	ld.global.u32 	%r62, [%rd11+16];
	setp.ne.s32 	%p24, %r62, %r3;
	@%p24 bra 	$L__BB1_45;
	ld.global.f32 	%f167, [%rd12+8];
	add.f32 	%f246, %f246, %f167;
$L__BB1_45:
	ld.global.u32 	%r63, [%rd11+24];
	setp.ne.s32 	%p25, %r63, %r3;
	@%p25 bra 	$L__BB1_47;
	ld.global.f32 	%f168, [%rd12+12];
	add.f32 	%f246, %f246, %f168;
$L__BB1_47:
	ld.global.u32 	%r64, [%rd11+32];
	setp.ne.s32 	%p26, %r64, %r3;
	@%p26 bra 	$L__BB1_49;
	ld.global.f32 	%f169, [%rd12+16];
	add.f32 	%f246, %f246, %f169;
$L__BB1_49:
	ld.global.u32 	%r65, [%rd11+40];
	setp.ne.s32 	%p27, %r65, %r3;
	@%p27 bra 	$L__BB1_51;
	ld.global.f32 	%f170, [%rd12+20];
	add.f32 	%f246, %f246, %f170;
$L__BB1_51:
	ld.global.u32 	%r66, [%rd11+48];
	setp.ne.s32 	%p28, %r66, %r3;
	@%p28 bra 	$L__BB1_53;
	ld.global.f32 	%f171, [%rd12+24];
	add.f32 	%f246, %f246, %f171;
$L__BB1_53:
	ld.global.u32 	%r67, [%rd11+56];
	setp.ne.s32 	%p29, %r67, %r3;
	@%p29 bra 	$L__BB1_55;
	ld.global.f32 	%f172, [%rd12+28];
	add.f32 	%f246, %f246, %f172;
$L__BB1_55:
	add.s32 	%r123, %r123, 8;
$L__BB1_56:
	setp.eq.s32 	%p30, %r10, 0;
	@%p30 bra 	$L__BB1_76;
	and.b32  	%r13, %r6, 3;
	setp.lt.u32 	%p31, %r10, 4;
	@%p31 bra 	$L__BB1_67;
	mul.wide.u32 	%rd45, %r123, 8;
	add.s64 	%rd13, %rd5, %rd45;
	ld.global.u32 	%r68, [%rd13];
	setp.ne.s32 	%p32, %r68, %r3;
	mul.wide.u32 	%rd46, %r123, 4;
	add.s64 	%rd14, %rd1, %rd46;
	@%p32 bra 	$L__BB1_60;
	ld.global.f32 	%f174, [%rd14];
	add.f32 	%f246, %f246, %f174;
$L__BB1_60:
	ld.global.u32 	%r69, [%rd13+8];
	setp.ne.s32 	%p33, %r69, %r3;
	@%p33 bra 	$L__BB1_62;
	ld.global.f32 	%f175, [%rd14+4];
	add.f32 	%f246, %f246, %f175;
$L__BB1_62:
	ld.global.u32 	%r70, [%rd13+16];
	setp.ne.s32 	%p34, %r70, %r3;
	@%p34 bra 	$L__BB1_64;
	ld.global.f32 	%f176, [%rd14+8];
	add.f32 	%f246, %f246, %f176;
$L__BB1_64:
	ld.global.u32 	%r71, [%rd13+24];
	setp.ne.s32 	%p35, %r71, %r3;
	@%p35 bra 	$L__BB1_66;
	ld.global.f32 	%f177, [%rd14+12];
	add.f32 	%f246, %f246, %f177;
$L__BB1_66:
	add.s32 	%r123, %r123, 4;
$L__BB1_67:
	setp.eq.s32 	%p36, %r13, 0;
	@%p36 bra 	$L__BB1_76;
	mul.wide.u32 	%rd47, %r123, 8;
	add.s64 	%rd15, %rd5, %rd47;
	ld.global.u32 	%r72, [%rd15];
	setp.ne.s32 	%p37, %r72, %r3;
	mul.wide.u32 	%rd48, %r123, 4;
	add.s64 	%rd16, %rd1, %rd48;
	@%p37 bra 	$L__BB1_70;
	ld.global.f32 	%f178, [%rd16];
	add.f32 	%f246, %f246, %f178;
$L__BB1_70:
	setp.eq.s32 	%p38, %r13, 1;
	@%p38 bra 	$L__BB1_76;
	ld.global.u32 	%r73, [%rd15+8];
	setp.ne.s32 	%p39, %r73, %r3;
	@%p39 bra 	$L__BB1_73;
	ld.global.f32 	%f179, [%rd16+4];
	add.f32 	%f246, %f246, %f179;
$L__BB1_73:
	setp.eq.s32 	%p40, %r13, 2;
	@%p40 bra 	$L__BB1_76;
	ld.global.u32 	%r74, [%rd15+16];
	setp.ne.s32 	%p41, %r74, %r3;
	@%p41 bra 	$L__BB1_76;
	ld.global.f32 	%f180, [%rd16+8];
	add.f32 	%f246, %f246, %f180;
$L__BB1_76:
	setp.ge.u32 	%p42, %r1, %r2;
	mov.u32 	%r131, %r3;
	@%p42 bra 	$L__BB1_155;
	sub.s32 	%r75, %r4, %r5;
	mul.lo.s32 	%r76, %r75, %r5;
	cvt.rn.f32.s32 	%f182, %r76;
	mul.f32 	%f183, %f143, %f182;
	sub.f32 	%f37, %f246, %f183;
	sub.s32 	%r77, %r2, %r1;
	and.b32  	%r16, %r77, 15;
	and.b32  	%r17, %r77, -16;
	and.b32  	%r18, %r77, 3;
	mov.f32 	%f301, 0f00000000;
	mov.u32 	%r124, %r1;
	mov.u32 	%r131, %r3;
$L__BB1_78:
	mul.wide.u32 	%rd49, %r124, 4;
	add.s64 	%rd50, %rd2, %rd49;
	ld.global.u32 	%r78, [%rd50];
	mul.wide.u32 	%rd51, %r78, 8;
	add.s64 	%rd52, %rd5, %rd51;
	ld.global.u32 	%r79, [%rd52];
	setp.eq.s32 	%p43, %r79, %r3;
	setp.eq.s32 	%p44, %r79, %r131;
	or.pred  	%p45, %p43, %p44;
	@%p45 bra 	$L__BB1_154;
	sub.s32 	%r80, %r1, %r2;
	setp.gt.u32 	%p46, %r80, -16;
	mul.wide.u32 	%rd53, %r79, 4;
	add.s64 	%rd54, %rd4, %rd53;
	ld.global.u32 	%r26, [%rd54];
	mov.f32 	%f264, 0f00000000;
	mov.u32 	%r128, %r1;
	@%p46 bra 	$L__BB1_114;
	mov.b32 	%r127, 0;
	mov.f32 	%f264, 0f00000000;
	mov.u32 	%r128, %r1;
$L__BB1_81:
	.pragma "nounroll";
	mul.wide.u32 	%rd55, %r128, 8;
	add.s64 	%rd21, %rd5, %rd55;
	ld.global.u32 	%r82, [%rd21];
	setp.ne.s32 	%p47, %r82, %r79;
	mul.wide.u32 	%rd56, %r128, 4;
	add.s64 	%rd22, %rd1, %rd56;
	@%p47 bra 	$L__BB1_83;
	ld.global.f32 	%f187, [%rd22];
	add.f32 	%f264, %f264, %f187;
$L__BB1_83:
	ld.global.u32 	%r83, [%rd21+8];
	setp.ne.s32 	%p48, %r83, %r79;
	@%p48 bra 	$L__BB1_85;
	ld.global.f32 	%f188, [%rd22+4];
	add.f32 	%f264, %f264, %f188;
$L__BB1_85:
	ld.global.u32 	%r84, [%rd21+16];
	setp.ne.s32 	%p49, %r84, %r79;
	@%p49 bra 	$L__BB1_87;
	ld.global.f32 	%f189, [%rd22+8];
	add.f32 	%f264, %f264, %f189;
$L__BB1_87:
	ld.global.u32 	%r85, [%rd21+24];
	setp.ne.s32 	%p50, %r85, %r79;
	@%p50 bra 	$L__BB1_89;
	ld.global.f32 	%f190, [%rd22+12];
	add.f32 	%f264, %f264, %f190;
$L__BB1_89:
	ld.global.u32 	%r86, [%rd21+32];
	setp.ne.s32 	%p51, %r86, %r79;
	@%p51 bra 	$L__BB1_91;
	ld.global.f32 	%f191, [%rd22+16];
	add.f32 	%f264, %f264, %f191;
$L__BB1_91:
	ld.global.u32 	%r87, [%rd21+40];
	setp.ne.s32 	%p52, %r87, %r79;
	@%p52 bra 	$L__BB1_93;
	ld.global.f32 	%f192, [%rd22+20];
	add.f32 	%f264, %f264, %f192;
$L__BB1_93:
	ld.global.u32 	%r88, [%rd21+48];
	setp.ne.s32 	%p53, %r88, %r79;
	@%p53 bra 	$L__BB1_95;
	ld.global.f32 	%f193, [%rd22+24];
	add.f32 	%f264, %f264, %f193;
$L__BB1_95:
	ld.global.u32 	%r89, [%rd21+56];
	setp.ne.s32 	%p54, %r89, %r79;
	@%p54 bra 	$L__BB1_97;
	ld.global.f32 	%f194, [%rd22+28];
	add.f32 	%f264, %f264, %f194;
$L__BB1_97:
	ld.global.u32 	%r90, [%rd21+64];
	setp.ne.s32 	%p55, %r90, %r79;
	@%p55 bra 	$L__BB1_99;
	ld.global.f32 	%f195, [%rd22+32];
	add.f32 	%f264, %f264, %f195;
$L__BB1_99:
	ld.global.u32 	%r91, [%rd21+72];
	setp.ne.s32 	%p56, %r91, %r79;
	@%p56 bra 	$L__BB1_101;
	ld.global.f32 	%f196, [%rd22+36];
	add.f32 	%f264, %f264, %f196;
$L__BB1_101:
	ld.global.u32 	%r92, [%rd21+80];
	setp.ne.s32 	%p57, %r92, %r79;
	@%p57 bra 	$L__BB1_103;
	ld.global.f32 	%f197, [%rd22+40];
	add.f32 	%f264, %f264, %f197;
$L__BB1_103:
	ld.global.u32 	%r93, [%rd21+88];
	setp.ne.s32 	%p58, %r93, %r79;
	@%p58 bra 	$L__BB1_105;
	ld.global.f32 	%f198, [%rd22+44];
	add.f32 	%f264, %f264, %f198;
$L__BB1_105:
	ld.global.u32 	%r94, [%rd21+96];
	setp.ne.s32 	%p59, %r94, %r79;
	@%p59 bra 	$L__BB1_107;
	ld.global.f32 	%f199, [%rd22+48];
	add.f32 	%f264, %f264, %f199;
$L__BB1_107:
	ld.global.u32 	%r95, [%rd21+104];
	setp.ne.s32 	%p60, %r95, %r79;
	@%p60 bra 	$L__BB1_109;
	ld.global.f32 	%f200, [%rd22+52];
	add.f32 	%f264, %f264, %f200;
$L__BB1_109:
	ld.global.u32 	%r96, [%rd21+112];
	setp.ne.s32 	%p61, %r96, %r79;
	@%p61 bra 	$L__BB1_111;
	ld.global.f32 	%f201, [%rd22+56];
	add.f32 	%f264, %f264, %f201;
$L__BB1_111:
	ld.global.u32 	%r97, [%rd21+120];
	setp.ne.s32 	%p62, %r97, %r79;
	@%p62 bra 	$L__BB1_113;
	ld.global.f32 	%f202, [%rd22+60];
	add.f32 	%f264, %f264, %f202;
$L__BB1_113:
	add.s32 	%r128, %r128, 16;
	add.s32 	%r127, %r127, 16;
	setp.ne.s32 	%p63, %r127, %r17;
	@%p63 bra 	$L__BB1_81;
$L__BB1_114:
	setp.eq.s32 	%p64, %r16, 0;
	@%p64 bra 	$L__BB1_153;
	add.s32 	%r98, %r16, -1;
	setp.lt.u32 	%p65, %r98, 7;
	@%p65 bra 	$L__BB1_133;
	mul.wide.u32 	%rd57, %r128, 8;
	add.s64 	%rd23, %rd5, %rd57;
	ld.global.u32 	%r99, [%rd23];
	setp.ne.s32 	%p66, %r99, %r79;
	mul.wide.u32 	%rd58, %r128, 4;
	add.s64 	%rd24, %rd1, %rd58;
	@%p66 bra 	$L__BB1_118;
	ld.global.f32 	%f204, [%rd24];
	add.f32 	%f264, %f264, %f204;
$L__BB1_118:
	ld.global.u32 	%r100, [%rd23+8];
	setp.ne.s32 	%p67, %r100, %r79;
	@%p67 bra 	$L__BB1_120;
	ld.global.f32 	%f205, [%rd24+4];
	add.f32 	%f264, %f264, %f205;
$L__BB1_120:
	ld.global.u32 	%r101, [%rd23+16];
	setp.ne.s32 	%p68, %r101, %r79;
	@%p68 bra 	$L__BB1_122;
	ld.global.f32 	%f206, [%rd24+8];
	add.f32 	%f264, %f264, %f206;
$L__BB1_122:
	ld.global.u32 	%r102, [%rd23+24];
	setp.ne.s32 	%p69, %r102, %r79;
	@%p69 bra 	$L__BB1_124;
	ld.global.f32 	%f207, [%rd24+12];
	add.f32 	%f264, %f264, %f207;
$L__BB1_124:
	ld.global.u32 	%r103, [%rd23+32];
	setp.ne.s32 	%p70, %r103, %r79;
	@%p70 bra 	$L__BB1_126;
	ld.global.f32 	%f208, [%rd24+16];
	add.f32 	%f264, %f264, %f208;
$L__BB1_126:
	ld.global.u32 	%r104, [%rd23+40];
	setp.ne.s32 	%p71, %r104, %r79;
	@%p71 bra 	$L__BB1_128;
	ld.global.f32 	%f209, [%rd24+20];
	add.f32 	%f264, %f264, %f209;
$L__BB1_128:
	ld.global.u32 	%r105, [%rd23+48];
	setp.ne.s32 	%p72, %r105, %r79;
	@%p72 bra 	$L__BB1_130;
	ld.global.f32 	%f210, [%rd24+24];
	add.f32 	%f264, %f264, %f210;
$L__BB1_130:
	ld.global.u32 	%r106, [%rd23+56];
	setp.ne.s32 	%p73, %r106, %r79;
	@%p73 bra 	$L__BB1_132;
	ld.global.f32 	%f211, [%rd24+28];
	add.f32 	%f264, %f264, %f211;
$L__BB1_132:
	add.s32 	%r128, %r128, 8;
$L__BB1_133:
	sub.s32 	%r107, %r2, %r1;
	and.b32  	%r34, %r107, 7;
	setp.eq.s32 	%p74, %r34, 0;
	@%p74 bra 	$L__BB1_153;
	add.s32 	%r108, %r34, -1;
	setp.lt.u32 	%p75, %r108, 3;
	@%p75 bra 	$L__BB1_144;
	mul.wide.u32 	%rd59, %r128, 8;
	add.s64 	%rd25, %rd5, %rd59;
	ld.global.u32 	%r109, [%rd25];
	setp.ne.s32 	%p76, %r109, %r79;
	mul.wide.u32 	%rd60, %r128, 4;
	add.s64 	%rd26, %rd1, %rd60;
	@%p76 bra 	$L__BB1_137;
	ld.global.f32 	%f213, [%rd26];
	add.f32 	%f264, %f264, %f213;
$L__BB1_137:
	ld.global.u32 	%r110, [%rd25+8];
	setp.ne.s32 	%p77, %r110, %r79;
	@%p77 bra 	$L__BB1_139;
	ld.global.f32 	%f214, [%rd26+4];
	add.f32 	%f264, %f264, %f214;
$L__BB1_139:
	ld.global.u32 	%r111, [%rd25+16];
	setp.ne.s32 	%p78, %r111, %r79;
	@%p78 bra 	$L__BB1_141;
	ld.global.f32 	%f215, [%rd26+8];
	add.f32 	%f264, %f264, %f215;
$L__BB1_141:
	ld.global.u32 	%r112, [%rd25+24];
	setp.ne.s32 	%p79, %r112, %r79;
	@%p79 bra 	$L__BB1_143;
	ld.global.f32 	%f216, [%rd26+12];
	add.f32 	%f264, %f264, %f216;
$L__BB1_143:
	add.s32 	%r128, %r128, 4;
$L__BB1_144:
	setp.eq.s32 	%p80, %r18, 0;
	@%p80 bra 	$L__BB1_153;
	mul.wide.u32 	%rd61, %r128, 8;
	add.s64 	%rd27, %rd5, %rd61;
	ld.global.u32 	%r113, [%rd27];
	setp.ne.s32 	%p81, %r113, %r79;
	mul.wide.u32 	%rd62, %r128, 4;
	add.s64 	%rd28, %rd1, %rd62;
	@%p81 bra 	$L__BB1_147;
	ld.global.f32 	%f217, [%rd28];
	add.f32 	%f264, %f264, %f217;
$L__BB1_147:
	setp.eq.s32 	%p82, %r18, 1;
	@%p82 bra 	$L__BB1_153;
	ld.global.u32 	%r114, [%rd27+8];
	setp.ne.s32 	%p83, %r114, %r79;
	@%p83 bra 	$L__BB1_150;
	ld.global.f32 	%f218, [%rd28+4];
	add.f32 	%f264, %f264, %f218;
$L__BB1_150:
	setp.eq.s32 	%p84, %r18, 2;
	@%p84 bra 	$L__BB1_153;
	ld.global.u32 	%r115, [%rd27+16];
	setp.ne.s32 	%p85, %r115, %r79;
	@%p85 bra 	$L__BB1_153;
	ld.global.f32 	%f219, [%rd28+8];
	add.f32 	%f264, %f264, %f219;
$L__BB1_153:
	mul.lo.s32 	%r116, %r26, %r5;
	cvt.rn.f32.s32 	%f220, %r116;
	mul.f32 	%f221, %f143, %f220;
	sub.f32 	%f222, %f264, %f221;
	sub.f32 	%f223, %f222, %f37;
	setp.gt.f32 	%p86, %f223, %f301;
	selp.b32 	%r131, %r79, %r131, %p86;
	selp.f32 	%f301, %f223, %f301, %p86;
$L__BB1_154:
	add.s32 	%r124, %r124, 1;
	setp.ne.s32 	%p87, %r124, %r2;
	@%p87 bra 	$L__BB1_78;
$L__BB1_155:
	setp.eq.s32 	%p88, %r131, %r3;
	@%p88 bra 	$L__BB1_157;
	st.global.u32 	[%rd7], %r131;
	mul.wide.u32 	%rd63, %r131, 4;
	add.s64 	%rd64, %rd4, %rd63;
	atom.global.add.u32 	%r117, [%rd64], 1;
	atom.global.add.u32 	%r118, [%rd8], -1;
	mov.b16 	%rs1, 1;
	st.global.u8 	[%rd3], %rs1;
$L__BB1_157:
	bar.sync 	0;
	ld.global.u8 	%rs2, [%rd3];
	setp.eq.s16 	%p89, %rs2, 0;
	@%p89 bra 	$L__BB1_159;
	mov.b16 	%rs3, 0;
	st.global.u8 	[%rd3], %rs3;
	bra.uni 	$L__BB1_1;
$L__BB1_159:
	ret;

}


// ===== COMPILED SASS (sm_100) =====

	.target	sm_100

	.elftype	@"ET_EXEC"


//--------------------- .note.nv.tkinfo           --------------------------
	.section	.note.nv.tkinfo,"",@"SHT_NOTE"
	.sectionflags	@"SHF_NOTE_NV_TKINFO"
	.tkinfo
        /*0018*/ 	.word	0x00000002
        /*0030*/ 	.string	""
        /*0030*/ 	.string	"ptxas"
        /*0030*/ 	.string	"Cuda compilation tools, release 13.0, V13.0.88"
        /*0030*/ 	.string	"Build cuda_13.0.r13.0/compiler.36424714_0"
        /*0030*/ 	.string	"-arch sm_100 -m 64 "



//--------------------- .note.nv.cuinfo           --------------------------
	.section	.note.nv.cuinfo,"",@"SHT_NOTE"
	.sectionflags	@"SHF_NOTE_NV_CUINFO"
        /*0018*/ 	.short	0x0002
        /*001a*/ 	.short	0x0064
        /*001c*/ 	.short	0x0082
	.zero		2


//--------------------- .nv.info                  --------------------------
	.section	.nv.info,"",@"SHT_CUDA_INFO"
	.align	4


	//----- nvinfo : EIATTR_REGCOUNT
	.align		4
        /*0000*/ 	.byte	0x04, 0x2f
        /*0002*/ 	.short	(.L_1 - .L_0)
	.align		4
.L_0:
        /*0004*/ 	.word	index@(_Z10add_kernelPfS_S_i)
        /*0008*/ 	.word	0x0000000c


	//----- nvinfo : EIATTR_FRAME_SIZE
	.align		4
.L_1:
        /*000c*/ 	.byte	0x04, 0x11
        /*000e*/ 	.short	(.L_3 - .L_2)
	.align		4
.L_2:
        /*0010*/ 	.word	index@(_Z10add_kernelPfS_S_i)
        /*0014*/ 	.word	0x00000000


	//----- nvinfo : EIATTR_REGCOUNT
	.align		4
.L_3:
        /*0018*/ 	.byte	0x04, 0x2f
        /*001a*/ 	.short	(.L_5 - .L_4)
	.align		4
.L_4:
        /*001c*/ 	.word	index@(_Z22move_nodes_fast_kernelPjS_PfP9node_dataP9comm_dataiiifPb)
        /*0020*/ 	.word	0x00000028


	//----- nvinfo : EIATTR_FRAME_SIZE
	.align		4
.L_5:
        /*0024*/ 	.byte	0x04, 0x11
        /*0026*/ 	.short	(.L_7 - .L_6)
	.align		4
.L_6:
        /*0028*/ 	.word	index@(_Z22move_nodes_fast_kernelPjS_PfP9node_dataP9comm_dataiiifPb)
        /*002c*/ 	.word	0x00000000


	//----- nvinfo : EIATTR_MIN_STACK_SIZE
	.align		4
.L_7:
        /*0030*/ 	.byte	0x04, 0x12
        /*0032*/ 	.short	(.L_9 - .L_8)
	.align		4
.L_8:
        /*0034*/ 	.word	index@(_Z22move_nodes_fast_kernelPjS_PfP9node_dataP9comm_dataiiifPb)
        /*0038*/ 	.word	0x00000000


	//----- nvinfo : EIATTR_MIN_STACK_SIZE
	.align		4
.L_9:
        /*003c*/ 	.byte	0x04, 0x12
        /*003e*/ 	.short	(.L_11 - .L_10)
	.align		4
.L_10:
        /*0040*/ 	.word	index@(_Z10add_kernelPfS_S_i)
        /*0044*/ 	.word	0x00000000
.L_11:


//--------------------- .nv.compat                --------------------------
	.section	.nv.compat,"",@"SHT_CUDA_COMPAT_INFO"
	.align	4
        /*0000*/ 	.byte	0x02, 0x09, 0x00, 0x00, 0x02, 0x02, 0x01, 0x00, 0x02, 0x05, 0x05, 0x00, 0x03, 0x07, 0x01, 0x01
        /*0010*/ 	.byte	0x02, 0x03, 0x00, 0x00, 0x02, 0x06, 0x01, 0x00, 0x04, 0x0b, 0x08, 0x00, 0x09, 0x00, 0x00, 0x00
        /*0020*/ 	.byte	0x00, 0x00, 0x00, 0x00


//--------------------- .nv.info._Z22move_nodes_fast_kernelPjS_PfP9node_dataP9comm_dataiiifPb --------------------------
	.section	.nv.info._Z22move_nodes_fast_kernelPjS_PfP9node_dataP9comm_dataiiifPb,"",@"SHT_CUDA_INFO"
	.sectionflags	@""
	.align	4


	//----- nvinfo : EIATTR_CUDA_API_VERSION
	.align		4
        /*0000*/ 	.byte	0x04, 0x37
        /*0002*/ 	.short	(.L_13 - .L_12)
.L_12:
        /*0004*/ 	.word	0x00000082


	//----- nvinfo : EIATTR_KPARAM_INFO
	.align		4
.L_13:
        /*0008*/ 	.byte	0x04, 0x17
        /*000a*/ 	.short	(.L_15 - .L_14)
.L_14:
        /*000c*/ 	.word	0x00000000
        /*0010*/ 	.short	0x0009
        /*0012*/ 	.short	0x0038
        /*0014*/ 	.byte	0x00, 0xf5, 0x21, 0x00


	//----- nvinfo : EIATTR_KPARAM_INFO
	.align		4
.L_15:
        /*0018*/ 	.byte	0x04, 0x17
        /*001a*/ 	.short	(.L_17 - .L_16)
.L_16:
        /*001c*/ 	.word	0x00000000
        /*0020*/ 	.short	0x0008
        /*0022*/ 	.short	0x0034
        /*0024*/ 	.byte	0x00, 0xf0, 0x11, 0x00


	//----- nvinfo : EIATTR_KPARAM_INFO
	.align		4
.L_17:
        /*0028*/ 	.byte	0x04, 0x17
        /*002a*/ 	.short	(.L_19 - .L_18)
.L_18:
        /*002c*/ 	.word	0x00000000
        /*0030*/ 	.short	0x0007
        /*0032*/ 	.short	0x0030
        /*0034*/ 	.byte	0x00, 0xf0, 0x11, 0x00


	//----- nvinfo : EIATTR_KPARAM_INFO
	.align		4
.L_19:
        /*0038*/ 	.byte	0x04, 0x17
        /*003a*/ 	.short	(.L_21 - .L_20)
.L_20:
        /*003c*/ 	.word	0x00000000
        /*0040*/ 	.short	0x0006
        /*0042*/ 	.short	0x002c
        /*0044*/ 	.byte	0x00, 0xf0, 0x11, 0x00


	//----- nvinfo : EIATTR_KPARAM_INFO
	.align		4
.L_21:
        /*0048*/ 	.byte	0x04, 0x17
        /*004a*/ 	.short	(.L_23 - .L_22)
.L_22:
        /*004c*/ 	.word	0x00000000
        /*0050*/ 	.short	0x0005
        /*0052*/ 	.short	0x0028
        /*0054*/ 	.byte	0x00, 0xf0, 0x11, 0x00


	//----- nvinfo : EIATTR_KPARAM_INFO
	.align		4
.L_23:
        /*0058*/ 	.byte	0x04, 0x17
        /*005a*/ 	.short	(.L_25 - .L_24)
.L_24:
        /*005c*/ 	.word	0x00000000
        /*0060*/ 	.short	0x0004
        /*0062*/ 	.short	0x0020
        /*0064*/ 	.byte	0x00, 0xf5, 0x21, 0x00


	//----- nvinfo : EIATTR_KPARAM_INFO
	.align		4
.L_25:
        /*0068*/ 	.byte	0x04, 0x17
        /*006a*/ 	.short	(.L_27 - .L_26)
.L_26:
        /*006c*/ 	.word	0x00000000
        /*0070*/ 	.short	0x0003
        /*0072*/ 	.short	0x0018
        /*0074*/ 	.byte	0x00, 0xf5, 0x21, 0x00


	//----- nvinfo : EIATTR_KPARAM_INFO
	.align		4
.L_27:
        /*0078*/ 	.byte	0x04, 0x17
        /*007a*/ 	.short	(.L_29 - .L_28)
.L_28:
        /*007c*/ 	.word	0x00000000
        /*0080*/ 	.short	0x0002
        /*0082*/ 	.short	0x0010
        /*0084*/ 	.byte	0x00, 0xf5, 0x21, 0x00


	//----- nvinfo : EIATTR_KPARAM_INFO
	.align		4
.L_29:
        /*0088*/ 	.byte	0x04, 0x17
        /*008a*/ 	.short	(.L_31 - .L_30)
.L_30:
        /*008c*/ 	.word	0x00000000
        /*0090*/ 	.short	0x0001
        /*0092*/ 	.short	0x0008
        /*0094*/ 	.byte	0x00, 0xf5, 0x21, 0x00


	//----- nvinfo : EIATTR_KPARAM_INFO
	.align		4
.L_31:
        /*0098*/ 	.byte	0x04, 0x17
        /*009a*/ 	.short	(.L_33 - .L_32)
.L_32:
        /*009c*/ 	.word	0x00000000
        /*00a0*/ 	.short	0x0000
        /*00a2*/ 	.short	0x0000
        /*00a4*/ 	.byte	0x00, 0xf5, 0x21, 0x00


	//----- nvinfo : EIATTR_SPARSE_MMA_MASK
	.align		4
.L_33:
        /*00a8*/ 	.byte	0x03, 0x50
        /*00aa*/ 	.short	0x0000


	//----- nvinfo : EIATTR_MAXREG_COUNT
	.align		4
        /*00ac*/ 	.byte	0x03, 0x1b
        /*00ae*/ 	.short	0x00ff


	//----- nvinfo : EIATTR_NUM_BARRIERS
	.align		4
        /*00b0*/ 	.byte	0x02, 0x4c
        /*00b2*/ 	.byte	0x01
	.zero		1


	//----- nvinfo : EIATTR_MERCURY_ISA_VERSION
	.align		4
        /*00b4*/ 	.byte	0x03, 0x5f
        /*00b6*/ 	.short	0x0101


	//----- nvinfo : EIATTR_VRC_CTA_INIT_COUNT
	.align		4
        /*00b8*/ 	.byte	0x02, 0x4a
	.zero		1
	.zero		1


	//----- nvinfo : EIATTR_EXIT_INSTR_OFFSETS
	.align		4
        /*00bc*/ 	.byte	0x04, 0x1c
        /*00be*/ 	.short	(.L_35 - .L_34)


	//   ....[0]....
.L_34:
        /*00c0*/ 	.word	0x000020f0


	//----- nvinfo : EIATTR_CRS_STACK_SIZE
	.align		4
.L_35:
        /*00c4*/ 	.byte	0x04, 0x1e
        /*00c6*/ 	.short	(.L_37 - .L_36)
.L_36:
        /*00c8*/ 	.word	0x00000000


	//----- nvinfo : EIATTR_CBANK_PARAM_SIZE
	.align		4
.L_37:
        /*00cc*/ 	.byte	0x03, 0x19
        /*00ce*/ 	.short	0x0040


	//----- nvinfo : EIATTR_PARAM_CBANK
	.align		4
        /*00d0*/ 	.byte	0x04, 0x0a
        /*00d2*/ 	.short	(.L_39 - .L_38)
	.align		4
.L_38:
        /*00d4*/ 	.word	index@(.nv.constant0._Z22move_nodes_fast_kernelPjS_PfP9node_dataP9comm_dataiiifPb)
        /*00d8*/ 	.short	0x0380
        /*00da*/ 	.short	0x0040


	//----- nvinfo : EIATTR_SW_WAR
	.align		4
.L_39:
        /*00dc*/ 	.byte	0x04, 0x36
        /*00de*/ 	.short	(.L_41 - .L_40)
.L_40:
        /*00e0*/ 	.word	0x00000008
.L_41:


//--------------------- .nv.info._Z10add_kernelPfS_S_i --------------------------
	.section	.nv.info._Z10add_kernelPfS_S_i,"",@"SHT_CUDA_INFO"
	.sectionflags	@""
	.align	4


	//----- nvinfo : EIATTR_CUDA_API_VERSION
	.align		4
        /*0000*/ 	.byte	0x04, 0x37
        /*0002*/ 	.short	(.L_43 - .L_42)
.L_42:
        /*0004*/ 	.word	0x00000082


	//----- nvinfo : EIATTR_KPARAM_INFO
	.align		4
.L_43:
        /*0008*/ 	.byte	0x04, 0x17
        /*000a*/ 	.short	(.L_45 - .L_44)
.L_44:
        /*000c*/ 	.word	0x00000000
        /*0010*/ 	.short	0x0003
        /*0012*/ 	.short	0x0018
        /*0014*/ 	.byte	0x00, 0xf0, 0x11, 0x00


	//----- nvinfo : EIATTR_KPARAM_INFO
	.align		4
.L_45:
        /*0018*/ 	.byte	0x04, 0x17
        /*001a*/ 	.short	(.L_47 - .L_46)
.L_46:
        /*001c*/ 	.word	0x00000000
        /*0020*/ 	.short	0x0002
        /*0022*/ 	.short	0x0010
        /*0024*/ 	.byte	0x00, 0xf5, 0x21, 0x00


	//----- nvinfo : EIATTR_KPARAM_INFO
	.align		4
.L_47:
        /*0028*/ 	.byte	0x04, 0x17
        /*002a*/ 	.short	(.L_49 - .L_48)
.L_48:
        /*002c*/ 	.word	0x00000000
        /*0030*/ 	.short	0x0001
        /*0032*/ 	.short	0x0008
        /*0034*/ 	.byte	0x00, 0xf5, 0x21, 0x00


	//----- nvinfo : EIATTR_KPARAM_INFO
	.align		4
.L_49:
        /*0038*/ 	.byte	0x04, 0x17
        /*003a*/ 	.short	(.L_51 - .L_50)
.L_50:
        /*003c*/ 	.word	0x00000000
        /*0040*/ 	.short	0x0000
        /*0042*/ 	.short	0x0000
        /*0044*/ 	.byte	0x00, 0xf5, 0x21, 0x00


	//----- nvinfo : EIATTR_SPARSE_MMA_MASK
	.align		4
.L_51:
        /*0048*/ 	.byte	0x03, 0x50
        /*004a*/ 	.short	0x0000


	//----- nvinfo : EIATTR_MAXREG_COUNT
	.align		4
        /*004c*/ 	.byte	0x03, 0x1b
        /*004e*/ 	.short	0x00ff


	//----- nvinfo : EIATTR_MERCURY_ISA_VERSION
	.align		4
        /*0050*/ 	.byte	0x03, 0x5f
        /*0052*/ 	.short	0x0101


	//----- nvinfo : EIATTR_VRC_CTA_INIT_COUNT
	.align		4
        /*0054*/ 	.byte	0x02, 0x4a
	.zero		1
	.zero		1


	//----- nvinfo : EIATTR_EXIT_INSTR_OFFSETS
	.align		4
        /*0058*/ 	.byte	0x04, 0x1c
        /*005a*/ 	.short	(.L_53 - .L_52)


	//   ....[0]....
.L_52:
        /*005c*/ 	.word	0x00000070


	//   ....[1]....
        /*0060*/ 	.word	0x00000130


	//----- nvinfo : EIATTR_CBANK_PARAM_SIZE
	.align		4
.L_53:
        /*0064*/ 	.byte	0x03, 0x19
        /*0066*/ 	.short	0x001c


	//----- nvinfo : EIATTR_PARAM_CBANK
	.align		4
        /*0068*/ 	.byte	0x04, 0x0a
        /*006a*/ 	.short	(.L_55 - .L_54)
	.align		4
.L_54:
        /*006c*/ 	.word	index@(.nv.constant0._Z10add_kernelPfS_S_i)
        /*0070*/ 	.short	0x0380
        /*0072*/ 	.short	0x001c


	//----- nvinfo : EIATTR_SW_WAR
	.align		4
.L_55:
        /*0074*/ 	.byte	0x04, 0x36
        /*0076*/ 	.short	(.L_57 - .L_56)
.L_56:
        /*0078*/ 	.word	0x00000008
.L_57:


//--------------------- .nv.callgraph             --------------------------
	.section	.nv.callgraph,"",@"SHT_CUDA_CALLGRAPH"
	.align	4
	.sectionentsize	8
	.align		4
        /*0000*/ 	.word	0x00000000
	.align		4
        /*0004*/ 	.word	0xffffffff
	.align		4
        /*0008*/ 	.word	0x00000000
	.align		4
        /*000c*/ 	.word	0xfffffffe
	.align		4
        /*0010*/ 	.word	0x00000000
	.align		4
        /*0014*/ 	.word	0xfffffffd
	.align		4
        /*0018*/ 	.word	0x00000000
	.align		4
        /*001c*/ 	.word	0xfffffffc


//--------------------- .text._Z22move_nodes_fast_kernelPjS_PfP9node_dataP9comm_dataiiifPb --------------------------
	.section	.text._Z22move_nodes_fast_kernelPjS_PfP9node_dataP9comm_dataiiifPb,"ax",@progbits
	.align	128
        .global         _Z22move_nodes_fast_kernelPjS_PfP9node_dataP9comm_dataiiifPb
        .type           _Z22move_nodes_fast_kernelPjS_PfP9node_dataP9comm_dataiiifPb,@function
        .size           _Z22move_nodes_fast_kernelPjS_PfP9node_dataP9comm_dataiiifPb,(.L_x_36 - _Z22move_nodes_fast_kernelPjS_PfP9node_dataP9comm_dataiiifPb)
        .other          _Z22move_nodes_fast_kernelPjS_PfP9node_dataP9comm_dataiiifPb,@"STO_CUDA_ENTRY STV_DEFAULT"
_Z22move_nodes_fast_kernelPjS_PfP9node_dataP9comm_dataiiifPb:
.text._Z22move_nodes_fast_kernelPjS_PfP9node_dataP9comm_dataiiifPb:
[----:B------:R-:W-:Y:S01]  /*0000*/  LDC R1, c[0x0][0x37c] ;  /* 0x0000df00ff017b82 */ /* 0x000fe20000000800 */
[----:B------:R-:W0:Y:S07]  /*0010*/  S2R R3, SR_TID.X ;  /* 0x0000000000037919 */ /* 0x000e2e0000002100 */
[----:B------:R-:W0:Y:S01]  /*0020*/  LDC.64 R14, c[0x0][0x380] ;  /* 0x0000e000ff0e7b82 */ /* 0x000e220000000a00 */
[----:B------:R-:W1:Y:S07]  /*0030*/  LDCU.64 UR4, c[0x0][0x358] ;  /* 0x00006b00ff0477ac */ /* 0x000e6e0008000a00 */
[----:B------:R-:W2:Y:S01]  /*0040*/  LDC.64 R16, c[0x0][0x398] ;  /* 0x0000e600ff107b82 */ /* 0x000ea20000000a00 */
[----:B0-----:R-:W-:-:S04]  /*0050*/  IMAD.WIDE.U32 R14, R3, 0x4, R14 ;  /* 0x00000004030e7825 */ /* 0x001fc800078e000e */
[----:B-12---:R-:W-:-:S07]  /*0060*/  IMAD.WIDE.U32 R16, R3, 0x8, R16 ;  /* 0x0000000803107825 */ /* 0x006fce00078e0010 */
.L_x_33:
[----:B------:R-:W2:Y:S01]  /*0070*/  LDG.E R0, desc[UR4][R16.64] ;  /* 0x0000000410007981 */ /* 0x000ea2000c1e1900 */
[----:B---3--:R-:W2:Y:S03]  /*0080*/  LDC.64 R18, c[0x0][0x3a0] ;  /* 0x0000e800ff127b82 */ /* 0x008ea60000000a00 */
[----:B------:R-:W3:Y:S04]  /*0090*/  LDG.E R2, desc[UR4][R14.64] ;  /* 0x000000040e027981 */ /* 0x000ee8000c1e1900 */
[----:B------:R-:W3:Y:S04]  /*00a0*/  LDG.E R3, desc[UR4][R14.64+0x4] ;  /* 0x000004040e037981 */ /* 0x000ee8000c1e1900 */
[----:B0----5:R0:W5:Y:S01]  /*00b0*/  LDG.E R4, desc[UR4][R16.64+0x4] ;  /* 0x0000040410047981 */ /* 0x021162000c1e1900 */
[----:B--2---:R-:W-:-:S05]  /*00c0*/  IMAD.WIDE.U32 R18, R0, 0x4, R18 ;  /* 0x0000000400127825 */ /* 0x004fca00078e0012 */
[----:B------:R0:W5:Y:S01]  /*00d0*/  LDG.E R9, desc[UR4][R18.64] ;  /* 0x0000000412097981 */ /* 0x000162000c1e1900 */
[----:B---3--:R-:W-:Y:S01]  /*00e0*/  ISETP.GE.U32.AND P0, PT, R2, R3, PT ;  /* 0x000000030200720c */ /* 0x008fe20003f06070 */
[----:B------:R-:W-:Y:S01]  /*00f0*/  BSSY.RECONVERGENT B0, `(.L_x_0) ;  /* 0x0000109000007945 */ /* 0x000fe20003800200 */
[----:B------:R-:W-:-:S11]  /*0100*/  IMAD.MOV.U32 R7, RZ, RZ, RZ ;  /* 0x000000ffff077224 */ /* 0x000fd600078e00ff */
[----:B0-----:R-:W-:Y:S05]  /*0110*/  @P0 BRA `(.L_x_1) ;  /* 0x0000001000180947 */ /* 0x001fea0003800000 */
[----:B------:R-:W-:Y:S01]  /*0120*/  IMAD.IADD R5, R2, 0x1, -R3 ;  /* 0x0000000102057824 */ /* 0x000fe200078e0a03 */
[----:B------:R-:W-:Y:S01]  /*0130*/  BSSY.RECONVERGENT B1, `(.L_x_2) ;  /* 0x000009f000017945 */ /* 0x000fe20003800200 */
[----:B------:R-:W-:Y:S02]  /*0140*/  HFMA2 R7, -RZ, RZ, 0, 0 ;  /* 0x00000000ff077431 */ /* 0x000fe400000001ff */
[--C-:B------:R-:W-:Y:S01]  /*0150*/  IMAD.MOV.U32 R6, RZ, RZ, R2.reuse ;  /* 0x000000ffff067224 */ /* 0x100fe200078e0002 */
[----:B------:R-:W-:Y:S01]  /*0160*/  ISETP.GT.U32.AND P0, PT, R5, -0x10, PT ;  /* 0xfffffff00500780c */ /* 0x000fe20003f04070 */
[----:B------:R-:W-:-:S05]  /*0170*/  IMAD.IADD R5, R3, 0x1, -R2 ;  /* 0x0000000103057824 */ /* 0x000fca00078e0a02 */
[----:B------:R-:W-:-:S07]  /*0180*/  LOP3.LUT R24, R5, 0xf, RZ, 0xc0, !PT ;  /* 0x0000000f05187812 */ /* 0x000fce00078ec0ff */
[----:B------:R-:W-:Y:S05]  /*0190*/  @P0 BRA `(.L_x_3) ;  /* 0x0000000800600947 */ /* 0x000fea0003800000 */
[----:B------:R-:W0:Y:S08]  /*01a0*/  LDC.64 R10, c[0x0][0x398] ;  /* 0x0000e600ff0a7b82 */ /* 0x000e300000000a00 */
[----:B------:R-:W1:Y:S01]  /*01b0*/  LDC.64 R12, c[0x0][0x390] ;  /* 0x0000e400ff0c7b82 */ /* 0x000e620000000a00 */
[----:B0-----:R-:W-:-:S05]  /*01c0*/  IMAD.WIDE.U32 R10, R2, 0x8, R10 ;  /* 0x00000008020a7825 */ /* 0x001fca00078e000a */
[----:B------:R-:W2:Y:S04]  /*01d0*/  LDG.E R7, desc[UR4][R10.64] ;  /* 0x000000040a077981 */ /* 0x000ea8000c1e1900 */
[----:B------:R-:W3:Y:S04]  /*01e0*/  LDG.E R21, desc[UR4][R10.64+0x8] ;  /* 0x000008040a157981 */ /* 0x000ee8000c1e1900 */
[----:B------:R-:W4:Y:S04]  /*01f0*/  LDG.E R23, desc[UR4][R10.64+0x10] ;  /* 0x000010040a177981 */ /* 0x000f28000c1e1900 */
[----:B------:R-:W4:Y:S01]  /*0200*/  LDG.E R25, desc[UR4][R10.64+0x18] ;  /* 0x000018040a197981 */ /* 0x000f22000c1e1900 */
[----:B-1----:R-:W-:-:S03]  /*0210*/  IMAD.WIDE.U32 R12, R2, 0x4, R12 ;  /* 0x00000004020c7825 */ /* 0x002fc600078e000c */
[----:B------:R-:W4:Y:S04]  /*0220*/  LDG.E R27, desc[UR4][R10.64+0x30] ;  /* 0x000030040a1b7981 */ /* 0x000f28000c1e1900 */
[----:B------:R-:W4:Y:S04]  /*0230*/  LDG.E R29, desc[UR4][R10.64+0x38] ;  /* 0x000038040a1d7981 */ /* 0x000f28000c1e1900 */
[----:B------:R-:W4:Y:S04]  /*0240*/  LDG.E R31, desc[UR4][R10.64+0x40] ;  /* 0x000040040a1f7981 */ /* 0x000f28000c1e1900 */
[----:B------:R-:W4:Y:S01]  /*0250*/  LDG.E R33, desc[UR4][R10.64+0x78] ;  /* 0x000078040a217981 */ /* 0x000f22000c1e1900 */
[----:B--2---:R-:W-:-:S03]  /*0260*/  ISETP.NE.AND P2, PT, R7, R0, PT ;  /* 0x000000000700720c */ /* 0x004fc60003f45270 */
[----:B------:R-:W2:Y:S01]  /*0270*/  LDG.E R7, desc[UR4][R10.64+0x20] ;  /* 0x000020040a077981 */ /* 0x000ea2000c1e1900 */
[----:B---3--:R-:W-:-:S03]  /*0280*/  ISETP.NE.AND P3, PT, R21, R0, PT ;  /* 0x000000001500720c */ /* 0x008fc60003f65270 */
[----:B------:R-:W3:Y:S06]  /*0290*/  LDG.E R21, desc[UR4][R10.64+0x28] ;  /* 0x000028040a157981 */ /* 0x000eec000c1e1900 */
[----:B------:R-:W3:Y:S04]  /*02a0*/  @!P2 LDG.E R6, desc[UR4][R12.64] ;  /* 0x000000040c06a981 */ /* 0x000ee8000c1e1900 */
[----:B------:R-:W3:Y:S01]  /*02b0*/  @!P3 LDG.E R8, desc[UR4][R12.64+0x4] ;  /* 0x000004040c08b981 */ /* 0x000ee2000c1e1900 */
[----:B----4-:R-:W-:-:S02]  /*02c0*/  ISETP.NE.AND P4, PT, R23, R0, PT ;  /* 0x000000001700720c */ /* 0x010fc40003f85270 */
[-C--:B------:R-:W-:Y:S01]  /*02d0*/  ISETP.NE.AND P5, PT, R25, R0.reuse, PT ;  /* 0x000000001900720c */ /* 0x080fe20003fa5270 */
[----:B------:R-:W4:Y:S01]  /*02e0*/  LDG.E R23, desc[UR4][R10.64+0x50] ;  /* 0x000050040a177981 */ /* 0x000f22000c1e1900 */
[----:B------:R-:W-:-:S03]  /*02f0*/  ISETP.NE.AND P1, PT, R27, R0, PT ;  /* 0x000000001b00720c */ /* 0x000fc60003f25270 */
[----:B------:R-:W4:Y:S04]  /*0300*/  LDG.E R25, desc[UR4][R10.64+0x58] ;  /* 0x000058040a197981 */ /* 0x000f28000c1e1900 */
[----:B------:R-:W4:Y:S04]  /*0310*/  LDG.E R27, desc[UR4][R10.64+0x60] ;  /* 0x000060040a1b7981 */ /* 0x000f28000c1e1900 */
[----:B------:R-:W4:Y:S04]  /*0320*/  @!P4 LDG.E R20, desc[UR4][R12.64+0x8] ;  /* 0x000008040c14c981 */ /* 0x000f28000c1e1900 */
[----:B------:R-:W4:Y:S04]  /*0330*/  @!P5 LDG.E R22, desc[UR4][R12.64+0xc] ;  /* 0x00000c040c16d981 */ /* 0x000f28000c1e1900 */
[----:B------:R-:W4:Y:S01]  /*0340*/  @!P1 LDG.E R26, desc[UR4][R12.64+0x18] ;  /* 0x000018040c1a9981 */ /* 0x000f22000c1e1900 */
[----:B--2---:R-:W-:-:S02]  /*0350*/  ISETP.NE.AND P6, PT, R7, R0, PT ;  /* 0x000000000700720c */ /* 0x004fc40003fc5270 */
[----:B---3--:R-:W-:Y:S02]  /*0360*/  ISETP.NE.AND P0, PT, R21, R0, PT ;  /* 0x000000001500720c */ /* 0x008fe40003f05270 */
[----:B------:R-:W2:Y:S01]  /*0370*/  LDG.E R21, desc[UR4][R10.64+0x48] ;  /* 0x000048040a157981 */ /* 0x000ea2000c1e1900 */
[----:B------:R-:W-:Y:S02]  /*0380*/  IMAD.MOV.U32 R7, RZ, RZ, RZ ;  /* 0x000000ffff077224 */ /* 0x000fe400078e00ff */
[----:B------:R-:W-:-:S06]  /*0390*/  @!P2 FADD R7, RZ, R6 ;  /* 0x00000006ff07a221 */ /* 0x000fcc0000000000 */
[----:B------:R-:W3:Y:S01]  /*03a0*/  @!P6 LDG.E R6, desc[UR4][R12.64+0x10] ;  /* 0x000010040c06e981 */ /* 0x000ee2000c1e1900 */
[-C--:B------:R-:W-:Y:S01]  /*03b0*/  ISETP.NE.AND P2, PT, R29, R0.reuse, PT ;  /* 0x000000001d00720c */ /* 0x080fe20003f45270 */
[----:B------:R-:W-:Y:S02]  /*03c0*/  @!P3 FADD R7, R7, R8 ;  /* 0x000000080707b221 */ /* 0x000fe40000000000 */
[----:B------:R-:W3:Y:S01]  /*03d0*/  @!P0 LDG.E R8, desc[UR4][R12.64+0x14] ;  /* 0x000014040c088981 */ /* 0x000ee2000c1e1900 */
[----:B------:R-:W-:-:S03]  /*03e0*/  ISETP.NE.AND P3, PT, R31, R0, PT ;  /* 0x000000001f00720c */ /* 0x000fc60003f65270 */
[----:B------:R-:W3:Y:S04]  /*03f0*/  LDG.E R29, desc[UR4][R10.64+0x68] ;  /* 0x000068040a1d7981 */ /* 0x000ee8000c1e1900 */
[----:B------:R-:W3:Y:S04]  /*0400*/  LDG.E R31, desc[UR4][R10.64+0x70] ;  /* 0x000070040a1f7981 */ /* 0x000ee8000c1e1900 */
[----:B------:R-:W3:Y:S04]  /*0410*/  @!P2 LDG.E R28, desc[UR4][R12.64+0x1c] ;  /* 0x00001c040c1ca981 */ /* 0x000ee8000c1e1900 */
[----:B------:R-:W3:Y:S01]  /*0420*/  @!P3 LDG.E R30, desc[UR4][R12.64+0x20] ;  /* 0x000020040c1eb981 */ /* 0x000ee2000c1e1900 */
[----:B----4-:R-:W-:-:S04]  /*0430*/  @!P4 FADD R7, R7, R20 ;  /* 0x000000140707c221 */ /* 0x010fc80000000000 */
[----:B------:R-:W-:Y:S01]  /*0440*/  @!P5 FADD R7, R7, R22 ;  /* 0x000000160707d221 */ /* 0x000fe20000000000 */
[-C--:B------:R-:W-:Y:S02]  /*0450*/  ISETP.NE.AND P5, PT, R23, R0.reuse, PT ;  /* 0x000000001700720c */ /* 0x080fe40003fa5270 */
[-C--:B--2---:R-:W-:Y:S01]  /*0460*/  ISETP.NE.AND P4, PT, R21, R0.reuse, PT ;  /* 0x000000001500720c */ /* 0x084fe20003f85270 */
[----:B---3--:R-:W-:Y:S01]  /*0470*/  @!P6 FADD R7, R7, R6 ;  /* 0x000000060707e221 */ /* 0x008fe20000000000 */
[----:B------:R-:W-:-:S03]  /*0480*/  ISETP.NE.AND P6, PT, R25, R0, PT ;  /* 0x000000001900720c */ /* 0x000fc60003fc5270 */
[----:B------:R-:W-:Y:S01]  /*0490*/  @!P0 FADD R7, R7, R8 ;  /* 0x0000000807078221 */ /* 0x000fe20000000000 */
[----:B------:R-:W-:-:S07]  /*04a0*/  ISETP.NE.AND P0, PT, R27, R0, PT ;  /* 0x000000001b00720c */ /* 0x000fce0003f05270 */
[----:B------:R-:W2:Y:S01]  /*04b0*/  @!P4 LDG.E R6, desc[UR4][R12.64+0x24] ;  /* 0x000024040c06c981 */ /* 0x000ea2000c1e1900 */
[----:B------:R-:W-:-:S03]  /*04c0*/  @!P1 FADD R7, R7, R26 ;  /* 0x0000001a07079221 */ /* 0x000fc60000000000 */
[----:B------:R-:W3:Y:S01]  /*04d0*/  @!P5 LDG.E R8, desc[UR4][R12.64+0x28] ;  /* 0x000028040c08d981 */ /* 0x000ee2000c1e1900 */
[----:B------:R-:W-:-:S03]  /*04e0*/  ISETP.NE.AND P1, PT, R29, R0, PT ;  /* 0x000000001d00720c */ /* 0x000fc60003f25270 */
[----:B------:R-:W4:Y:S01]  /*04f0*/  @!P6 LDG.E R20, desc[UR4][R12.64+0x2c] ;  /* 0x00002c040c14e981 */ /* 0x000f22000c1e1900 */
[----:B------:R-:W-:Y:S01]  /*0500*/  @!P2 FADD R7, R7, R28 ;  /* 0x0000001c0707a221 */ /* 0x000fe20000000000 */
[-C--:B------:R-:W-:Y:S02]  /*0510*/  ISETP.NE.AND P2, PT, R31, R0.reuse, PT ;  /* 0x000000001f00720c */ /* 0x080fe40003f45270 */
[----:B------:R-:W4:Y:S01]  /*0520*/  @!P0 LDG.E R22, desc[UR4][R12.64+0x30] ;  /* 0x000030040c168981 */ /* 0x000f22000c1e1900 */
[----:B------:R-:W-:Y:S01]  /*0530*/  @!P3 FADD R7, R7, R30 ;  /* 0x0000001e0707b221 */ /* 0x000fe20000000000 */
[----:B------:R-:W-:-:S04]  /*0540*/  ISETP.NE.AND P3, PT, R33, R0, PT ;  /* 0x000000002100720c */ /* 0x000fc80003f65270 */
[----:B------:R-:W4:Y:S05]  /*0550*/  @!P1 LDG.E R26, desc[UR4][R12.64+0x34] ;  /* 0x000034040c1a9981 */ /* 0x000f2a000c1e1900 */
[----:B------:R-:W4:Y:S04]  /*0560*/  @!P2 LDG.E R28, desc[UR4][R12.64+0x38] ;  /* 0x000038040c1ca981 */ /* 0x000f28000c1e1900 */
[----:B------:R-:W4:Y:S01]  /*0570*/  @!P3 LDG.E R30, desc[UR4][R12.64+0x3c] ;  /* 0x00003c040c1eb981 */ /* 0x000f22000c1e1900 */
[----:B--2---:R-:W-:Y:S01]  /*0580*/  @!P4 FADD R7, R7, R6 ;  /* 0x000000060707c221 */ /* 0x004fe20000000000 */
[----:B------:R-:W-:-:S03]  /*0590*/  LOP3.LUT R6, R5, 0xfffffff0, RZ, 0xc0, !PT ;  /* 0xfffffff005067812 */ /* 0x000fc600078ec0ff */
[----:B---3--:R-:W-:Y:S01]  /*05a0*/  @!P5 FADD R7, R7, R8 ;  /* 0x000000080707d221 */ /* 0x008fe20000000000 */
[----:B------:R-:W-:-:S03]  /*05b0*/  IADD3 R8, PT, PT, -R6, 0x10, RZ ;  /* 0x0000001006087810 */ /* 0x000fc60007ffe1ff */
[----:B----4-:R-:W-:-:S04]  /*05c0*/  @!P6 FADD R7, R7, R20 ;  /* 0x000000140707e221 */ /* 0x010fc80000000000 */
[----:B------:R-:W-:Y:S01]  /*05d0*/  @!P0 FADD R7, R7, R22 ;  /* 0x0000001607078221 */ /* 0x000fe20000000000 */
[----:B------:R-:W-:Y:S02]  /*05e0*/  ISETP.NE.AND P0, PT, R8, RZ, PT ;  /* 0x000000ff0800720c */ /* 0x000fe40003f05270 */
[----:B------:R-:W-:Y:S01]  /*05f0*/  IADD3 R25, P4, PT, R12, 0x60, RZ ;  /* 0x000000600c197810 */ /* 0x000fe20007f9e0ff */
[----:B------:R-:W-:Y:S01]  /*0600*/  @!P1 FADD R7, R7, R26 ;  /* 0x0000001a07079221 */ /* 0x000fe20000000000 */
[----:B------:R-:W-:-:S03]  /*0610*/  IADD3 R10, P1, PT, R10, 0xc0, RZ ;  /* 0x000000c00a0a7810 */ /* 0x000fc60007f3e0ff */
[----:B------:R-:W-:Y:S02]  /*0620*/  IMAD.X R22, RZ, RZ, R13, P4 ;  /* 0x000000ffff167224 */ /* 0x000fe400020e060d */
[----:B------:R-:W-:Y:S01]  /*0630*/  @!P2 FADD R7, R7, R28 ;  /* 0x0000001c0707a221 */ /* 0x000fe20000000000 */
[----:B------:R-:W-:Y:S01]  /*0640*/  IADD3.X R11, PT, PT, RZ, R11, RZ, P1, !PT ;  /* 0x0000000bff0b7210 */ /* 0x000fe20000ffe4ff */
[----:B------:R-:W-:Y:S02]  /*0650*/  VIADD R6, R2, 0x10 ;  /* 0x0000001002067836 */ /* 0x000fe40000000000 */
[----:B------:R-:W-:Y:S01]  /*0660*/  @!P3 FADD R7, R7, R30 ;  /* 0x0000001e0707b221 */ /* 0x000fe20000000000 */
[----:B------:R-:W-:Y:S06]  /*0670*/  @!P0 BRA `(.L_x_3) ;  /* 0x0000000400288947 */ /* 0x000fec0003800000 */
.L_x_4:
[----:B------:R-:W2:Y:S04]  /*0680*/  LDG.E R21, desc[UR4][R10.64+-0x40] ;  /* 0xffffc0040a157981 */ /* 0x000ea8000c1e1900 */
[----:B------:R-:W3:Y:S04]  /*0690*/  LDG.E R13, desc[UR4][R10.64+-0x38] ;  /* 0xffffc8040a0d7981 */ /* 0x000ee8000c1e1900 */
[----:B------:R-:W4:Y:S04]  /*06a0*/  LDG.E R33, desc[UR4][R10.64+-0x30] ;  /* 0xffffd0040a217981 */ /* 0x000f28000c1e1900 */
[----:B------:R-:W4:Y:S04]  /*06b0*/  LDG.E R31, desc[UR4][R10.64+-0x28] ;  /* 0xffffd8040a1f7981 */ /* 0x000f28000c1e1900 */
[----:B------:R-:W4:Y:S01]  /*06c0*/  LDG.E R29, desc[UR4][R10.64+-0x20] ;  /* 0xffffe0040a1d7981 */ /* 0x000f22000c1e1900 */
[----:B------:R-:W-:-:S03]  /*06d0*/  MOV R12, R25 ;  /* 0x00000019000c7202 */ /* 0x000fc60000000f00 */
[----:B------:R-:W4:Y:S04]  /*06e0*/  LDG.E R23, desc[UR4][R10.64+-0x10] ;  /* 0xfffff0040a177981 */ /* 0x000f28000c1e1900 */
[----:B------:R-:W4:Y:S04]  /*06f0*/  LDG.E R27, desc[UR4][R10.64+-0x8] ;  /* 0xfffff8040a1b7981 */ /* 0x000f28000c1e1900 */
[----:B------:R-:W4:Y:S01]  /*0700*/  LDG.E R25, desc[UR4][R10.64] ;  /* 0x000000040a197981 */ /* 0x000f22000c1e1900 */
[----:B--2---:R-:W-:-:S03]  /*0710*/  ISETP.NE.AND P2, PT, R21, R0, PT ;  /* 0x000000001500720c */ /* 0x004fc60003f45270 */
[----:B------:R-:W2:Y:S01]  /*0720*/  LDG.E R21, desc[UR4][R10.64+-0x18] ;  /* 0xffffe8040a157981 */ /* 0x000ea2000c1e1900 */
[----:B---3--:R-:W-:Y:S01]  /*0730*/  ISETP.NE.AND P3, PT, R13, R0, PT ;  /* 0x000000000d00720c */ /* 0x008fe20003f65270 */
[----:B------:R-:W-:-:S08]  /*0740*/  IMAD.MOV.U32 R13, RZ, RZ, R22 ;  /* 0x000000ffff0d7224 */ /* 0x000fd000078e0016 */
[----:B------:R-:W3:Y:S04]  /*0750*/  @!P2 LDG.E R28, desc[UR4][R12.64+-0x20] ;  /* 0xffffe0040c1ca981 */ /* 0x000ee8000c1e1900 */
[----:B------:R-:W3:Y:S01]  /*0760*/  @!P3 LDG.E R26, desc[UR4][R12.64+-0x1c] ;  /* 0xffffe4040c1ab981 */ /* 0x000ee2000c1e1900 */
[-C--:B----4-:R-:W-:Y:S02]  /*0770*/  ISETP.NE.AND P4, PT, R33, R0.reuse, PT ;  /* 0x000000002100720c */ /* 0x090fe40003f85270 */
[-C--:B------:R-:W-:Y:S01]  /*0780*/  ISETP.NE.AND P5, PT, R31, R0.reuse, PT ;  /* 0x000000001f00720c */ /* 0x080fe20003fa5270 */
[----:B------:R-:W4:Y:S01]  /*0790*/  LDG.E R33, desc[UR4][R10.64+0x18] ;  /* 0x000018040a217981 */ /* 0x000f22000c1e1900 */
[-C--:B------:R-:W-:Y:S02]  /*07a0*/  ISETP.NE.AND P6, PT, R29, R0.reuse, PT ;  /* 0x000000001d00720c */ /* 0x080fe40003fc5270 */
[-C--:B------:R-:W-:Y:S01]  /*07b0*/  ISETP.NE.AND P1, PT, R23, R0.reuse, PT ;  /* 0x000000001700720c */ /* 0x080fe20003f25270 */
[----:B------:R-:W4:Y:S04]  /*07c0*/  LDG.E R31, desc[UR4][R10.64+0x20] ;  /* 0x000020040a1f7981 */ /* 0x000f28000c1e1900 */
[----:B------:R-:W4:Y:S04]  /*07d0*/  LDG.E R23, desc[UR4][R10.64+0x10] ;  /* 0x000010040a177981 */ /* 0x000f28000c1e1900 */
[----:B------:R-:W4:Y:S04]  /*07e0*/  @!P4 LDG.E R20, desc[UR4][R12.64+-0x18] ;  /* 0xffffe8040c14c981 */ /* 0x000f28000c1e1900 */
[----:B------:R-:W4:Y:S04]  /*07f0*/  @!P5 LDG.E R22, desc[UR4][R12.64+-0x14] ;  /* 0xffffec040c16d981 */ /* 0x000f28000c1e1900 */
[----:B------:R-:W4:Y:S04]  /*0800*/  @!P6 LDG.E R34, desc[UR4][R12.64+-0x10] ;  /* 0xfffff0040c22e981 */ /* 0x000f28000c1e1900 */
[----:B------:R-:W4:Y:S04]  /*0810*/  @!P1 LDG.E R30, desc[UR4][R12.64+-0x8] ;  /* 0xfffff8040c1e9981 */ /* 0x000f28000c1e1900 */
[----:B------:R-:W4:Y:S01]  /*0820*/  LDG.E R29, desc[UR4][R10.64+0x28] ;  /* 0x000028040a1d7981 */ /* 0x000f22000c1e1900 */
[----:B--2---:R-:W-:-:S03]  /*0830*/  ISETP.NE.AND P0, PT, R21, R0, PT ;  /* 0x000000001500720c */ /* 0x004fc60003f05270 */
[----:B------:R-:W2:Y:S01]  /*0840*/  LDG.E R21, desc[UR4][R10.64+0x8] ;  /* 0x000008040a157981 */ /* 0x000ea2000c1e1900 */
[----:B---3--:R-:W-:Y:S01]  /*0850*/  @!P2 FADD R7, R7, R28 ;  /* 0x0000001c0707a221 */ /* 0x008fe20000000000 */
[----:B------:R-:W-:-:S08]  /*0860*/  ISETP.NE.AND P2, PT, R27, R0, PT ;  /* 0x000000001b00720c */ /* 0x000fd00003f45270 */
[----:B------:R-:W3:Y:S01]  /*0870*/  @!P0 LDG.E R32, desc[UR4][R12.64+-0xc] ;  /* 0xfffff4040c208981 */ /* 0x000ee2000c1e1900 */
[----:B------:R-:W-:Y:S01]  /*0880*/  @!P3 FADD R7, R7, R26 ;  /* 0x0000001a0707b221 */ /* 0x000fe20000000000 */
[----:B------:R-:W-:Y:S02]  /*0890*/  ISETP.NE.AND P3, PT, R25, R0, PT ;  /* 0x000000001900720c */ /* 0x000fe40003f65270 */
[----:B------:R-:W3:Y:S04]  /*08a0*/  LDG.E R27, desc[UR4][R10.64+0x30] ;  /* 0x000030040a1b7981 */ /* 0x000ee8000c1e1900 */
[----:B------:R-:W3:Y:S04]  /*08b0*/  LDG.E R25, desc[UR4][R10.64+0x38] ;  /* 0x000038040a197981 */ /* 0x000ee8000c1e1900 */
[----:B------:R-:W3:Y:S04]  /*08c0*/  @!P2 LDG.E R28, desc[UR4][R12.64+-0x4] ;  /* 0xfffffc040c1ca981 */ /* 0x000ee8000c1e1900 */
[----:B------:R-:W3:Y:S01]  /*08d0*/  @!P3 LDG.E R26, desc[UR4][R12.64] ;  /* 0x000000040c1ab981 */ /* 0x000ee2000c1e1900 */
[----:B----4-:R-:W-:-:S04]  /*08e0*/  @!P4 FADD R7, R7, R20 ;  /* 0x000000140707c221 */ /* 0x010fc80000000000 */
[----:B------:R-:W-:Y:S01]  /*08f0*/  @!P5 FADD R7, R7, R22 ;  /* 0x000000160707d221 */ /* 0x000fe20000000000 */
[----:B------:R-:W-:-:S03]  /*0900*/  ISETP.NE.AND P5, PT, R23, R0, PT ;  /* 0x000000001700720c */ /* 0x000fc60003fa5270 */
[----:B------:R-:W-:Y:S01]  /*0910*/  @!P6 FADD R7, R7, R34 ;  /* 0x000000220707e221 */ /* 0x000fe20000000000 */
[-C--:B------:R-:W-:Y:S02]  /*0920*/  ISETP.NE.AND P6, PT, R33, R0.reuse, PT ;  /* 0x000000002100720c */ /* 0x080fe40003fc5270 */
[-C--:B--2---:R-:W-:Y:S01]  /*0930*/  ISETP.NE.AND P4, PT, R21, R0.reuse, PT ;  /* 0x000000001500720c */ /* 0x084fe20003f85270 */
[----:B---3--:R-:W-:Y:S01]  /*0940*/  @!P0 FADD R7, R7, R32 ;  /* 0x0000002007078221 */ /* 0x008fe20000000000 */
[----:B------:R-:W-:-:S11]  /*0950*/  ISETP.NE.AND P0, PT, R31, R0, PT ;  /* 0x000000001f00720c */ /* 0x000fd60003f05270 */
[----:B------:R-:W2:Y:S01]  /*0960*/  @!P4 LDG.E R34, desc[UR4][R12.64+0x4] ;  /* 0x000004040c22c981 */ /* 0x000ea2000c1e1900 */
[----:B------:R-:W-:Y:S01]  /*0970*/  @!P1 FADD R7, R7, R30 ;  /* 0x0000001e07079221 */ /* 0x000fe20000000000 */
[-C--:B------:R-:W-:Y:S02]  /*0980*/  ISETP.NE.AND P1, PT, R29, R0.reuse, PT ;  /* 0x000000001d00720c */ /* 0x080fe40003f25270 */
[----:B------:R-:W3:Y:S04]  /*0990*/  @!P5 LDG.E R32, desc[UR4][R12.64+0x8] ;  /* 0x000008040c20d981 */ /* 0x000ee8000c1e1900 */
[----:B------:R-:W4:Y:S01]  /*09a0*/  @!P6 LDG.E R30, desc[UR4][R12.64+0xc] ;  /* 0x00000c040c1ee981 */ /* 0x000f22000c1e1900 */
[----:B------:R-:W-:Y:S01]  /*09b0*/  @!P2 FADD R7, R7, R28 ;  /* 0x0000001c0707a221 */ /* 0x000fe20000000000 */
[----:B------:R-:W-:-:S02]  /*09c0*/  ISETP.NE.AND P2, PT, R27, R0, PT ;  /* 0x000000001b00720c */ /* 0x000fc40003f45270 */
[----:B------:R-:W4:Y:S01]  /*09d0*/  @!P0 LDG.E R28, desc[UR4][R12.64+0x10] ;  /* 0x000010040c1c8981 */ /* 0x000f22000c1e1900 */
[----:B------:R-:W-:Y:S01]  /*09e0*/  @!P3 FADD R7, R7, R26 ;  /* 0x0000001a0707b221 */ /* 0x000fe20000000000 */
[----:B------:R-:W-:Y:S02]  /*09f0*/  ISETP.NE.AND P3, PT, R25, R0, PT ;  /* 0x000000001900720c */ /* 0x000fe40003f65270 */
[----:B------:R-:W4:Y:S07]  /*0a00*/  @!P1 LDG.E R26, desc[UR4][R12.64+0x14] ;  /* 0x000014040c1a9981 */ /* 0x000f2e000c1e1900 */
[----:B------:R-:W4:Y:S04]  /*0a10*/  @!P2 LDG.E R22, desc[UR4][R12.64+0x18] ;  /* 0x000018040c16a981 */ /* 0x000f28000c1e1900 */
[----:B------:R-:W4:Y:S01]  /*0a20*/  @!P3 LDG.E R20, desc[UR4][R12.64+0x1c] ;  /* 0x00001c040c14b981 */ /* 0x000f22000c1e1900 */
[----:B------:R-:W-:-:S02]  /*0a30*/  VIADD R8, R8, 0x10 ;  /* 0x0000001008087836 */ /* 0x000fc40000000000 */
[----:B------:R-:W-:Y:S02]  /*0a40*/  VIADD R6, R6, 0x10 ;  /* 0x0000001006067836 */ /* 0x000fe40000000000 */
[----:B--2---:R-:W-:-:S04]  /*0a50*/  @!P4 FADD R7, R7, R34 ;  /* 0x000000220707c221 */ /* 0x004fc80000000000 */
[----:B---3--:R-:W-:Y:S01]  /*0a60*/  @!P5 FADD R7, R7, R32 ;  /* 0x000000200707d221 */ /* 0x008fe20000000000 */
[----:B------:R-:W-:-:S03]  /*0a70*/  ISETP.NE.AND P4, PT, R8, RZ, PT ;  /* 0x000000ff0800720c */ /* 0x000fc60003f85270 */
[----:B----4-:R-:W-:-:S04]  /*0a80*/  @!P6 FADD R7, R7, R30 ;  /* 0x0000001e0707e221 */ /* 0x010fc80000000000 */
[----:B------:R-:W-:-:S04]  /*0a90*/  @!P0 FADD R7, R7, R28 ;  /* 0x0000001c07078221 */ /* 0x000fc80000000000 */
[----:B------:R-:W-:Y:S01]  /*0aa0*/  @!P1 FADD R7, R7, R26 ;  /* 0x0000001a07079221 */ /* 0x000fe20000000000 */
[----:B------:R-:W-:Y:S02]  /*0ab0*/  IADD3 R25, P1, PT, R12, 0x40, RZ ;  /* 0x000000400c197810 */ /* 0x000fe40007f3e0ff */
[----:B------:R-:W-:Y:S01]  /*0ac0*/  IADD3 R10, P0, PT, R10, 0x80, RZ ;  /* 0x000000800a0a7810 */ /* 0x000fe20007f1e0ff */
[----:B------:R-:W-:-:S03]  /*0ad0*/  @!P2 FADD R7, R7, R22 ;  /* 0x000000160707a221 */ /* 0x000fc60000000000 */
[----:B------:R-:W-:Y:S01]  /*0ae0*/  IADD3.X R11, PT, PT, RZ, R11, RZ, P0, !PT ;  /* 0x0000000bff0b7210 */ /* 0x000fe200007fe4ff */
[----:B------:R-:W-:Y:S02]  /*0af0*/  IMAD.X R22, RZ, RZ, R13, P1 ;  /* 0x000000ffff167224 */ /* 0x000fe400008e060d */
[----:B------:R-:W-:Y:S01]  /*0b00*/  @!P3 FADD R7, R7, R20 ;  /* 0x000000140707b221 */ /* 0x000fe20000000000 */
[----:B------:R-:W-:Y:S06]  /*0b10*/  @P4 BRA `(.L_x_4) ;  /* 0xfffffff800d84947 */ /* 0x000fec000383ffff */
.L_x_3:
[----:B------:R-:W-:Y:S05]  /*0b20*/  BSYNC.RECONVERGENT B1 ;  /* 0x0000000000017941 */ /* 0x000fea0003800200 */
.L_x_2:
[----:B------:R-:W-:-:S13]  /*0b30*/  ISETP.NE.AND P0, PT, R24, RZ, PT ;  /* 0x000000ff1800720c */ /* 0x000fda0003f05270 */
[----:B------:R-:W-:Y:S05]  /*0b40*/  @!P0 BRA `(.L_x_1) ;  /* 0x00000004008c8947 */ /* 0x000fea0003800000 */
[----:B------:R-:W-:Y:S01]  /*0b50*/  ISETP.GE.U32.AND P1, PT, R24, 0x8, PT ;  /* 0x000000081800780c */ /* 0x000fe20003f26070 */
[----:B------:R-:W-:Y:S01]  /*0b60*/  BSSY.RECONVERGENT B1, `(.L_x_5) ;  /* 0x0000029000017945 */ /* 0x000fe20003800200 */
[----:B------:R-:W-:-:S04]  /*0b70*/  LOP3.LUT R26, R5, 0x7, RZ, 0xc0, !PT ;  /* 0x00000007051a7812 */ /* 0x000fc800078ec0ff */
[----:B------:R-:W-:-:S07]  /*0b80*/  ISETP.NE.AND P0, PT, R26, RZ, PT ;  /* 0x000000ff1a00720c */ /* 0x000fce0003f05270 */
[----:B------:R-:W-:Y:S06]  /*0b90*/  @!P1 BRA `(.L_x_6) ;  /* 0x0000000000949947 */ /* 0x000fec0003800000 */
[----:B------:R-:W0:Y:S08]  /*0ba0*/  LDC.64 R10, c[0x0][0x398] ;  /* 0x0000e600ff0a7b82 */ /* 0x000e300000000a00 */
[----:B------:R-:W1:Y:S01]  /*0bb0*/  LDC.64 R12, c[0x0][0x390] ;  /* 0x0000e400ff0c7b82 */ /* 0x000e620000000a00 */
[----:B0-----:R-:W-:-:S05]  /*0bc0*/  IMAD.WIDE.U32 R10, R6, 0x8, R10 ;  /* 0x00000008060a7825 */ /* 0x001fca00078e000a */
[----:B------:R-:W2:Y:S04]  /*0bd0*/  LDG.E R21, desc[UR4][R10.64] ;  /* 0x000000040a157981 */ /* 0x000ea8000c1e1900 */
[----:B------:R-:W3:Y:S04]  /*0be0*/  LDG.E R23, desc[UR4][R10.64+0x8] ;  /* 0x000008040a177981 */ /* 0x000ee8000c1e1900 */
[----:B------:R-:W4:Y:S01]  /*0bf0*/  LDG.E R25, desc[UR4][R10.64+0x10] ;  /* 0x000010040a197981 */ /* 0x000f22000c1e1900 */
[----:B-1----:R-:W-:-:S03]  /*0c00*/  IMAD.WIDE.U32 R12, R6, 0x4, R12 ;  /* 0x00000004060c7825 */ /* 0x002fc600078e000c */
        /* <DEDUP_REMOVED lines=10> */
[----:B------:R-:W-:-:S11]  /*0cb0*/  ISETP.NE.AND P5, PT, R27, R0, PT ;  /* 0x000000001b00720c */ /* 0x000fd60003fa5270 */
[----:B------:R-:W4:Y:S01]  /*0cc0*/  @!P2 LDG.E R22, desc[UR4][R12.64+0x8] ;  /* 0x000008040c16a981 */ /* 0x000f22000c1e1900 */
[-C--:B--2---:R-:W-:Y:S02]  /*0cd0*/  ISETP.NE.AND P3, PT, R21, R0.reuse, PT ;  /* 0x000000001500720c */ /* 0x084fe40003f65270 */
[-C--:B---3--:R-:W-:Y:S01]  /*0ce0*/  ISETP.NE.AND P4, PT, R23, R0.reuse, PT ;  /* 0x000000001700720c */ /* 0x088fe20003f85270 */
[----:B------:R-:W-:Y:S01]  /*0cf0*/  @!P6 FADD R7, R7, R8 ;  /* 0x000000080707e221 */ /* 0x000fe20000000000 */
[----:B------:R-:W-:-:S09]  /*0d00*/  ISETP.NE.AND P6, PT, R29, R0, PT ;  /* 0x000000001d00720c */ /* 0x000fd20003fc5270 */
[----:B------:R-:W2:Y:S01]  /*0d10*/  @!P3 LDG.E R8, desc[UR4][R12.64+0xc] ;  /* 0x00000c040c08b981 */ /* 0x000ea2000c1e1900 */
[----:B------:R-:W-:Y:S01]  /*0d20*/  @!P1 FADD R7, R7, R20 ;  /* 0x0000001407079221 */ /* 0x000fe20000000000 */
[----:B------:R-:W-:Y:S02]  /*0d30*/  ISETP.NE.AND P1, PT, R31, R0, PT ;  /* 0x000000001f00720c */ /* 0x000fe40003f25270 */
[----:B------:R-:W3:Y:S04]  /*0d40*/  @!P4 LDG.E R10, desc[UR4][R12.64+0x10] ;  /* 0x000010040c0ac981 */ /* 0x000ee8000c1e1900 */
[----:B------:R-:W3:Y:S04]  /*0d50*/  @!P5 LDG.E R20, desc[UR4][R12.64+0x14] ;  /* 0x000014040c14d981 */ /* 0x000ee8000c1e1900 */
[----:B------:R-:W3:Y:S04]  /*0d60*/  @!P6 LDG.E R24, desc[UR4][R12.64+0x18] ;  /* 0x000018040c18e981 */ /* 0x000ee8000c1e1900 */
[----:B------:R-:W3:Y:S01]  /*0d70*/  @!P1 LDG.E R28, desc[UR4][R12.64+0x1c] ;  /* 0x00001c040c1c9981 */ /* 0x000ee2000c1e1900 */
[----:B----4-:R-:W-:Y:S01]  /*0d80*/  @!P2 FADD R7, R7, R22 ;  /* 0x000000160707a221 */ /* 0x010fe20000000000 */
[----:B------:R-:W-:-:S03]  /*0d90*/  IADD3 R6, PT, PT, R6, 0x8, RZ ;  /* 0x0000000806067810 */ /* 0x000fc60007ffe0ff */
[----:B--2---:R-:W-:-:S04]  /*0da0*/  @!P3 FADD R7, R7, R8 ;  /* 0x000000080707b221 */ /* 0x004fc80000000000 */
[----:B---3--:R-:W-:-:S04]  /*0db0*/  @!P4 FADD R7, R7, R10 ;  /* 0x0000000a0707c221 */ /* 0x008fc80000000000 */
[----:B------:R-:W-:-:S04]  /*0dc0*/  @!P5 FADD R7, R7, R20 ;  /* 0x000000140707d221 */ /* 0x000fc80000000000 */
[----:B------:R-:W-:-:S04]  /*0dd0*/  @!P6 FADD R7, R7, R24 ;  /* 0x000000180707e221 */ /* 0x000fc80000000000 */
[----:B------:R-:W-:-:S07]  /*0de0*/  @!P1 FADD R7, R7, R28 ;  /* 0x0000001c07079221 */ /* 0x000fce0000000000 */
.L_x_6:
[----:B------:R-:W-:Y:S05]  /*0df0*/  BSYNC.RECONVERGENT B1 ;  /* 0x0000000000017941 */ /* 0x000fea0003800200 */
.L_x_5:
        /* <DEDUP_REMOVED lines=11> */
[----:B------:R-:W4:Y:S04]  /*0eb0*/  LDG.E R25, desc[UR4][R10.64+0x10] ;  /* 0x000010040a197981 */ /* 0x000f28000c1e1900 */
[----:B------:R-:W4:Y:S01]  /*0ec0*/  LDG.E R27, desc[UR4][R10.64+0x18] ;  /* 0x000018040a1b7981 */ /* 0x000f22000c1e1900 */
[----:B-1----:R-:W-:Y:S01]  /*0ed0*/  IMAD.WIDE.U32 R12, R6, 0x4, R12 ;  /* 0x00000004060c7825 */ /* 0x002fe200078e000c */
[----:B--2---:R-:W-:-:S02]  /*0ee0*/  ISETP.NE.AND P0, PT, R21, R0, PT ;  /* 0x000000001500720c */ /* 0x004fc40003f05270 */
[-C--:B---3--:R-:W-:Y:S02]  /*0ef0*/  ISETP.NE.AND P1, PT, R23, R0.reuse, PT ;  /* 0x000000001700720c */ /* 0x088fe40003f25270 */
[-C--:B----4-:R-:W-:Y:S02]  /*0f00*/  ISETP.NE.AND P2, PT, R25, R0.reuse, PT ;  /* 0x000000001900720c */ /* 0x090fe40003f45270 */
[----:B------:R-:W-:-:S07]  /*0f10*/  ISETP.NE.AND P3, PT, R27, R0, PT ;  /* 0x000000001b00720c */ /* 0x000fce0003f65270 */
[----:B------:R-:W2:Y:S04]  /*0f20*/  @!P0 LDG.E R8, desc[UR4][R12.64] ;  /* 0x000000040c088981 */ /* 0x000ea8000c1e1900 */
[----:B------:R-:W3:Y:S04]  /*0f30*/  @!P1 LDG.E R20, desc[UR4][R12.64+0x4] ;  /* 0x000004040c149981 */ /* 0x000ee8000c1e1900 */
[----:B------:R-:W4:Y:S04]  /*0f40*/  @!P2 LDG.E R22, desc[UR4][R12.64+0x8] ;  /* 0x000008040c16a981 */ /* 0x000f28000c1e1900 */
[----:B------:R-:W4:Y:S01]  /*0f50*/  @!P3 LDG.E R24, desc[UR4][R12.64+0xc] ;  /* 0x00000c040c18b981 */ /* 0x000f22000c1e1900 */
[----:B------:R-:W-:-:S02]  /*0f60*/  VIADD R6, R6, 0x4 ;  /* 0x0000000406067836 */ /* 0x000fc40000000000 */
[----:B--2---:R-:W-:-:S04]  /*0f70*/  @!P0 FADD R7, R7, R8 ;  /* 0x0000000807078221 */ /* 0x004fc80000000000 */
[----:B---3--:R-:W-:-:S04]  /*0f80*/  @!P1 FADD R7, R7, R20 ;  /* 0x0000001407079221 */ /* 0x008fc80000000000 */
[----:B----4-:R-:W-:-:S04]  /*0f90*/  @!P2 FADD R7, R7, R22 ;  /* 0x000000160707a221 */ /* 0x010fc80000000000 */
[----:B------:R-:W-:-:S07]  /*0fa0*/  @!P3 FADD R7, R7, R24 ;  /* 0x000000180707b221 */ /* 0x000fce0000000000 */
.L_x_8:
[----:B------:R-:W-:Y:S05]  /*0fb0*/  BSYNC.RECONVERGENT B1 ;  /* 0x0000000000017941 */ /* 0x000fea0003800200 */
.L_x_7:
[----:B------:R-:W-:Y:S05]  /*0fc0*/  @!P4 BRA `(.L_x_1) ;  /* 0x00000000006cc947 */ /* 0x000fea0003800000 */
[----:B------:R-:W0:Y:S08]  /*0fd0*/  LDC.64 R10, c[0x0][0x398] ;  /* 0x0000e600ff0a7b82 */ /* 0x000e300000000a00 */
[----:B------:R-:W1:Y:S01]  /*0fe0*/  LDC.64 R12, c[0x0][0x390] ;  /* 0x0000e400ff0c7b82 */ /* 0x000e620000000a00 */
[----:B0-----:R-:W-:-:S05]  /*0ff0*/  IMAD.WIDE.U32 R10, R6, 0x8, R10 ;  /* 0x00000008060a7825 */ /* 0x001fca00078e000a */
[----:B------:R-:W2:Y:S01]  /*1000*/  LDG.E R21, desc[UR4][R10.64] ;  /* 0x000000040a157981 */ /* 0x000ea2000c1e1900 */
[----:B------:R-:W-:Y:S01]  /*1010*/  BSSY.RECONVERGENT B1, `(.L_x_9) ;  /* 0x0000007000017945 */ /* 0x000fe20003800200 */
[----:B------:R-:W-:Y:S01]  /*1020*/  ISETP.NE.AND P1, PT, R5, 0x1, PT ;  /* 0x000000010500780c */ /* 0x000fe20003f25270 */
[----:B-1----:R-:W-:Y:S01]  /*1030*/  IMAD.WIDE.U32 R12, R6, 0x4, R12 ;  /* 0x00000004060c7825 */ /* 0x002fe200078e000c */
[----:B--2---:R-:W-:-:S13]  /*1040*/  ISETP.NE.AND P0, PT, R21, R0, PT ;  /* 0x000000001500720c */ /* 0x004fda0003f05270 */
[----:B------:R-:W-:Y:S05]  /*1050*/  @P0 BRA `(.L_x_10) ;  /* 0x0000000000080947 */ /* 0x000fea0003800000 */
[----:B------:R-:W2:Y:S02]  /*1060*/  LDG.E R6, desc[UR4][R12.64] ;  /* 0x000000040c067981 */ /* 0x000ea4000c1e1900 */
[----:B--2---:R-:W-:-:S07]  /*1070*/  FADD R7, R7, R6 ;  /* 0x0000000607077221 */ /* 0x004fce0000000000 */
.L_x_10:
[----:B------:R-:W-:Y:S05]  /*1080*/  BSYNC.RECONVERGENT B1 ;  /* 0x0000000000017941 */ /* 0x000fea0003800200 */
.L_x_9:
[----:B------:R-:W-:Y:S05]  /*1090*/  @!P1 BRA `(.L_x_1) ;  /* 0x0000000000389947 */ /* 0x000fea0003800000 */
[----:B------:R-:W2:Y:S01]  /*10a0*/  LDG.E R21, desc[UR4][R10.64+0x8] ;  /* 0x000008040a157981 */ /* 0x000ea2000c1e1900 */
[----:B------:R-:W-:Y:S01]  /*10b0*/  BSSY.RECONVERGENT B1, `(.L_x_11) ;  /* 0x0000006000017945 */ /* 0x000fe20003800200 */
[----:B------:R-:W-:Y:S02]  /*10c0*/  ISETP.NE.AND P1, PT, R5, 0x2, PT ;  /* 0x000000020500780c */ /* 0x000fe40003f25270 */
[----:B--2---:R-:W-:-:S13]  /*10d0*/  ISETP.NE.AND P0, PT, R21, R0, PT ;  /* 0x000000001500720c */ /* 0x004fda0003f05270 */
[----:B------:R-:W-:Y:S05]  /*10e0*/  @P0 BRA `(.L_x_12) ;  /* 0x0000000000080947 */ /* 0x000fea0003800000 */
[----:B------:R-:W2:Y:S02]  /*10f0*/  LDG.E R6, desc[UR4][R12.64+0x4] ;  /* 0x000004040c067981 */ /* 0x000ea4000c1e1900 */
[----:B--2---:R-:W-:-:S07]  /*1100*/  FADD R7, R7, R6 ;  /* 0x0000000607077221 */ /* 0x004fce0000000000 */
.L_x_12:
[----:B------:R-:W-:Y:S05]  /*1110*/  BSYNC.RECONVERGENT B1 ;  /* 0x0000000000017941 */ /* 0x000fea0003800200 */
.L_x_11:
[----:B------:R-:W-:Y:S05]  /*1120*/  @!P1 BRA `(.L_x_1) ;  /* 0x0000000000149947 */ /* 0x000fea0003800000 */
[----:B------:R-:W2:Y:S02]  /*1130*/  LDG.E R11, desc[UR4][R10.64+0x10] ;  /* 0x000010040a0b7981 */ /* 0x000ea4000c1e1900 */
[----:B--2---:R-:W-:-:S13]  /*1140*/  ISETP.NE.AND P0, PT, R11, R0, PT ;  /* 0x000000000b00720c */ /* 0x004fda0003f05270 */
[----:B------:R-:W-:Y:S05]  /*1150*/  @P0 BRA `(.L_x_1) ;  /* 0x0000000000080947 */ /* 0x000fea0003800000 */
[----:B------:R-:W2:Y:S02]  /*1160*/  LDG.E R12, desc[UR4][R12.64+0x8] ;  /* 0x000008040c0c7981 */ /* 0x000ea4000c1e1900 */
[----:B--2---:R-:W-:-:S07]  /*1170*/  FADD R7, R7, R12 ;  /* 0x0000000c07077221 */ /* 0x004fce0000000000 */
.L_x_1:
[----:B------:R-:W-:Y:S05]  /*1180*/  BSYNC.RECONVERGENT B0 ;  /* 0x0000000000007941 */ /* 0x000fea0003800200 */
.L_x_0:
[----:B------:R-:W-:Y:S01]  /*1190*/  ISETP.GE.U32.AND P0, PT, R2, R3, PT ;  /* 0x000000030200720c */ /* 0x000fe20003f06070 */
[----:B------:R-:W-:Y:S01]  /*11a0*/  BSSY.RECONVERGENT B1, `(.L_x_13) ;  /* 0x00000e1000017945 */ /* 0x000fe20003800200 */
[----:B------:R-:W-:-:S11]  /*11b0*/  IMAD.MOV.U32 R5, RZ, RZ, R0 ;  /* 0x000000ffff057224 */ /* 0x000fd600078e0000 */
[----:B------:R-:W-:Y:S05]  /*11c0*/  @P0 BRA `(.L_x_14) ;  /* 0x0000000c00780947 */ /* 0x000fea0003800000 */
[----:B------:R-:W0:Y:S01]  /*11d0*/  LDCU UR6, c[0x0][0x3b4] ;  /* 0x00007680ff0677ac */ /* 0x000e220008000800 */
[----:B-----5:R-:W-:Y:S01]  /*11e0*/  IADD3 R9, PT, PT, R9, -R4, RZ ;  /* 0x8000000409097210 */ /* 0x020fe20007ffe0ff */
[----:B------:R-:W-:Y:S02]  /*11f0*/  IMAD.IADD R11, R3, 0x1, -R2 ;  /* 0x00000001030b7824 */ /* 0x000fe400078e0a02 */
[----:B------:R-:W-:Y:S02]  /*1200*/  IMAD.MOV.U32 R6, RZ, RZ, RZ ;  /* 0x000000ffff067224 */ /* 0x000fe400078e00ff */
[----:B------:R-:W-:Y:S01]  /*1210*/  IMAD R9, R4, R9, RZ ;  /* 0x0000000904097224 */ /* 0x000fe200078e02ff */
[----:B------:R-:W-:Y:S01]  /*1220*/  LOP3.LUT R10, R11, 0xfffffff0, RZ, 0xc0, !PT ;  /* 0xfffffff00b0a7812 */ /* 0x000fe200078ec0ff */
[----:B------:R-:W-:-:S03]  /*1230*/  IMAD.MOV.U32 R5, RZ, RZ, R0 ;  /* 0x000000ffff057224 */ /* 0x000fc600078e0000 */
[----:B------:R-:W-:Y:S02]  /*1240*/  I2FP.F32.S32 R8, R9 ;  /* 0x0000000900087245 */ /* 0x000fe40000201400 */
[C---:B------:R-:W-:Y:S02]  /*1250*/  LOP3.LUT R9, R11.reuse, 0xf, RZ, 0xc0, !PT ;  /* 0x0000000f0b097812 */ /* 0x040fe400078ec0ff */
[----:B------:R-:W-:Y:S01]  /*1260*/  LOP3.LUT R11, R11, 0x3, RZ, 0xc0, !PT ;  /* 0x000000030b0b7812 */ /* 0x000fe200078ec0ff */
[----:B0-----:R-:W-:Y:S01]  /*1270*/  FFMA R7, -R8, UR6, R7 ;  /* 0x0000000608077c23 */ /* 0x001fe20008000107 */
[----:B------:R-:W-:-:S07]  /*1280*/  MOV R8, R2 ;  /* 0x0000000200087202 */ /* 0x000fce0000000f00 */
.L_x_30:
[----:B------:R-:W0:Y:S01]  /*1290*/  LDC.64 R22, c[0x0][0x388] ;  /* 0x0000e200ff167b82 */ /* 0x000e220000000a00 */
[----:B------:R-:W1:Y:S01]  /*12a0*/  LDCU.64 UR6, c[0x0][0x398] ;  /* 0x00007300ff0677ac */ /* 0x000e620008000a00 */
[----:B0-----:R-:W-:-:S05]  /*12b0*/  IMAD.WIDE.U32 R22, R8, 0x4, R22 ;  /* 0x0000000408167825 */ /* 0x001fca00078e0016 */
[----:B------:R-:W2:Y:S01]  /*12c0*/  LDG.E R13, desc[UR4][R22.64] ;  /* 0x00000004160d7981 */ /* 0x000ea2000c1e1900 */
[----:B-1----:R-:W-:Y:S01]  /*12d0*/  MOV R21, UR7 ;  /* 0x0000000700157c02 */ /* 0x002fe20008000f00 */
[----:B------:R-:W-:-:S04]  /*12e0*/  IMAD.U32 R20, RZ, RZ, UR6 ;  /* 0x00000006ff147e24 */ /* 0x000fc8000f8e00ff */
[----:B--2---:R-:W-:-:S06]  /*12f0*/  IMAD.WIDE.U32 R12, R13, 0x8, R20 ;  /* 0x000000080d0c7825 */ /* 0x004fcc00078e0014 */
[----:B------:R-:W2:Y:S01]  /*1300*/  LDG.E R12, desc[UR4][R12.64] ;  /* 0x000000040c0c7981 */ /* 0x000ea2000c1e1900 */
[----:B------:R-:W-:Y:S01]  /*1310*/  VIADD R8, R8, 0x1 ;  /* 0x0000000108087836 */ /* 0x000fe20000000000 */
[----:B------:R-:W-:Y:S04]  /*1320*/  BSSY.RECONVERGENT B0, `(.L_x_15) ;  /* 0x00000c7000007945 */ /* 0x000fe80003800200 */
[----:B------:R-:W-:Y:S02]  /*1330*/  ISETP.NE.AND P1, PT, R8, R3, PT ;  /* 0x000000030800720c */ /* 0x000fe40003f25270 */
[----:B--2---:R-:W-:-:S04]  /*1340*/  ISETP.NE.AND P0, PT, R12, R5, PT ;  /* 0x000000050c00720c */ /* 0x004fc80003f05270 */
[----:B------:R-:W-:-:S13]  /*1350*/  ISETP.EQ.OR P0, PT, R12, R0, !P0 ;  /* 0x000000000c00720c */ /* 0x000fda0004702670 */
[----:B------:R-:W-:Y:S05]  /*1360*/  @P0 BRA `(.L_x_16) ;  /* 0x0000000c00080947 */ /* 0x000fea0003800000 */
[----:B------:R-:W0:Y:S02]  /*1370*/  LDC.64 R22, c[0x0][0x3a0] ;  /* 0x0000e800ff167b82 */ /* 0x000e240000000a00 */
[----:B0-----:R-:W-:-:S05]  /*1380*/  IMAD.WIDE.U32 R22, R12, 0x4, R22 ;  /* 0x000000040c167825 */ /* 0x001fca00078e0016 */
[----:B------:R0:W5:Y:S01]  /*1390*/  LDG.E R13, desc[UR4][R22.64] ;  /* 0x00000004160d7981 */ /* 0x000162000c1e1900 */
[----:B------:R-:W-:Y:S01]  /*13a0*/  IMAD.IADD R24, R2, 0x1, -R3 ;  /* 0x0000000102187824 */ /* 0x000fe200078e0a03 */
[----:B------:R-:W-:Y:S01]  /*13b0*/  BSSY.RECONVERGENT B2, `(.L_x_17) ;  /* 0x0000051000027945 */ /* 0x000fe20003800200 */
[----:B------:R-:W-:Y:S01]  /*13c0*/  HFMA2 R26, -RZ, RZ, 0, 0 ;  /* 0x00000000ff1a7431 */ /* 0x000fe200000001ff */
[----:B------:R-:W-:Y:S01]  /*13d0*/  ISETP.NE.AND P0, PT, R9, RZ, PT ;  /* 0x000000ff0900720c */ /* 0x000fe20003f05270 */
[----:B------:R-:W-:Y:S01]  /*13e0*/  IMAD.MOV.U32 R27, RZ, RZ, R2 ;  /* 0x000000ffff1b7224 */ /* 0x000fe200078e0002 */
[----:B------:R-:W-:-:S13]  /*13f0*/  ISETP.GT.U32.AND P2, PT, R24, -0x10, PT ;  /* 0xfffffff01800780c */ /* 0x000fda0003f44070 */
[----:B0-----:R-:W-:Y:S05]  /*1400*/  @P2 BRA `(.L_x_18) ;  /* 0x00000004002c2947 */ /* 0x001fea0003800000 */
[----:B------:R-:W-:Y:S01]  /*1410*/  IMAD.MOV.U32 R29, RZ, RZ, RZ ;  /* 0x000000ffff1d7224 */ /* 0x000fe200078e00ff */
[----:B------:R-:W-:Y:S01]  /*1420*/  MOV R26, RZ ;  /* 0x000000ff001a7202 */ /* 0x000fe20000000f00 */
[----:B------:R-:W-:-:S07]  /*1430*/  IMAD.MOV.U32 R27, RZ, RZ, R2 ;  /* 0x000000ffff1b7224 */ /* 0x000fce00078e0002 */
.L_x_19:
        /* <DEDUP_REMOVED lines=12> */
[----:B---3--:R-:W-:-:S09]  /*1500*/  ISETP.NE.AND P6, PT, R33, R12, PT ;  /* 0x0000000c2100720c */ /* 0x008fd20003fc5270 */
[----:B------:R-:W3:Y:S04]  /*1510*/  @!P2 LDG.E R33, desc[UR4][R24.64] ;  /* 0x000000041821a981 */ /* 0x000ee8000c1e1900 */
[----:B------:R-:W2:Y:S01]  /*1520*/  @!P6 LDG.E R35, desc[UR4][R24.64+0x4] ;  /* 0x000004041823e981 */ /* 0x000ea2000c1e1900 */
[-C--:B----4-:R-:W-:Y:S02]  /*1530*/  ISETP.NE.AND P3, PT, R37, R12.reuse, PT ;  /* 0x0000000c2500720c */ /* 0x090fe40003f65270 */
[-C--:B------:R-:W-:Y:S02]  /*1540*/  ISETP.NE.AND P4, PT, R28, R12.reuse, PT ;  /* 0x0000000c1c00720c */ /* 0x080fe40003f85270 */
[----:B------:R-:W-:Y:S01]  /*1550*/  ISETP.NE.AND P5, PT, R30, R12, PT ;  /* 0x0000000c1e00720c */ /* 0x000fe20003fa5270 */
[----:B------:R-:W4:Y:S04]  /*1560*/  LDG.E R28, desc[UR4][R22.64+0x30] ;  /* 0x00003004161c7981 */ /* 0x000f28000c1e1900 */
[----:B------:R-:W4:Y:S06]  /*1570*/  LDG.E R30, desc[UR4][R22.64+0x38] ;  /* 0x00003804161e7981 */ /* 0x000f2c000c1e1900 */
[----:B------:R-:W4:Y:S01]  /*1580*/  @!P4 LDG.E R37, desc[UR4][R24.64+0xc] ;  /* 0x00000c041825c981 */ /* 0x000f22000c1e1900 */
[----:B---3--:R-:W-:-:S03]  /*1590*/  @!P2 FADD R26, R26, R33 ;  /* 0x000000211a1aa221 */ /* 0x008fc60000000000 */
[----:B------:R-:W3:Y:S01]  /*15a0*/  @!P3 LDG.E R33, desc[UR4][R24.64+0x8] ;  /* 0x000008041821b981 */ /* 0x000ee2000c1e1900 */
[----:B--2---:R-:W-:-:S03]  /*15b0*/  @!P6 FADD R26, R26, R35 ;  /* 0x000000231a1ae221 */ /* 0x004fc60000000000 */
[----:B------:R-:W2:Y:S01]  /*15c0*/  @!P5 LDG.E R35, desc[UR4][R24.64+0x10] ;  /* 0x000010041823d981 */ /* 0x000ea2000c1e1900 */
[----:B------:R-:W-:-:S03]  /*15d0*/  ISETP.NE.AND P2, PT, R31, R12, PT ;  /* 0x0000000c1f00720c */ /* 0x000fc60003f45270 */
[----:B------:R-:W2:Y:S01]  /*15e0*/  LDG.E R31, desc[UR4][R22.64+0x40] ;  /* 0x00004004161f7981 */ /* 0x000ea2000c1e1900 */
[----:B----4-:R-:W-:-:S03]  /*15f0*/  ISETP.NE.AND P6, PT, R30, R12, PT ;  /* 0x0000000c1e00720c */ /* 0x010fc60003fc5270 */
[----:B------:R-:W4:Y:S01]  /*1600*/  LDG.E R30, desc[UR4][R22.64+0x58] ;  /* 0x00005804161e7981 */ /* 0x000f22000c1e1900 */
[----:B---3--:R-:W-:Y:S01]  /*1610*/  @!P3 FADD R26, R26, R33 ;  /* 0x000000211a1ab221 */ /* 0x008fe20000000000 */
[----:B------:R-:W-:-:S04]  /*1620*/  ISETP.NE.AND P3, PT, R28, R12, PT ;  /* 0x0000000c1c00720c */ /* 0x000fc80003f65270 */
[----:B------:R-:W3:Y:S01]  /*1630*/  @!P2 LDG.E R33, desc[UR4][R24.64+0x14] ;  /* 0x000014041821a981 */ /* 0x000ee2000c1e1900 */
[----:B------:R-:W-:-:S03]  /*1640*/  @!P4 FADD R26, R26, R37 ;  /* 0x000000251a1ac221 */ /* 0x000fc60000000000 */
[----:B------:R-:W4:Y:S04]  /*1650*/  LDG.E R37, desc[UR4][R22.64+0x48] ;  /* 0x0000480416257981 */ /* 0x000f28000c1e1900 */
[----:B------:R-:W4:Y:S01]  /*1660*/  LDG.E R28, desc[UR4][R22.64+0x50] ;  /* 0x00005004161c7981 */ /* 0x000f22000c1e1900 */
[----:B--2---:R-:W-:-:S03]  /*1670*/  @!P5 FADD R26, R26, R35 ;  /* 0x000000231a1ad221 */ /* 0x004fc60000000000 */
[----:B------:R-:W2:Y:S01]  /*1680*/  @!P3 LDG.E R35, desc[UR4][R24.64+0x18] ;  /* 0x000018041823b981 */ /* 0x000ea2000c1e1900 */
[----:B------:R-:W-:-:S03]  /*1690*/  ISETP.NE.AND P5, PT, R31, R12, PT ;  /* 0x0000000c1f00720c */ /* 0x000fc60003fa5270 */
[----:B------:R-:W2:Y:S01]  /*16a0*/  @!P6 LDG.E R31, desc[UR4][R24.64+0x1c] ;  /* 0x00001c04181fe981 */ /* 0x000ea2000c1e1900 */
[----:B---3--:R-:W-:-:S03]  /*16b0*/  @!P2 FADD R26, R26, R33 ;  /* 0x000000211a1aa221 */ /* 0x008fc60000000000 */
[----:B------:R-:W3:Y:S01]  /*16c0*/  LDG.E R33, desc[UR4][R22.64+0x60] ;  /* 0x0000600416217981 */ /* 0x000ee2000c1e1900 */
[-C--:B----4-:R-:W-:Y:S02]  /*16d0*/  ISETP.NE.AND P4, PT, R37, R12.reuse, PT ;  /* 0x0000000c2500720c */ /* 0x090fe40003f85270 */
[----:B------:R-:W-:Y:S02]  /*16e0*/  ISETP.NE.AND P2, PT, R28, R12, PT ;  /* 0x0000000c1c00720c */ /* 0x000fe40003f45270 */
[----:B------:R-:W4:Y:S01]  /*16f0*/  LDG.E R28, desc[UR4][R22.64+0x68] ;  /* 0x00006804161c7981 */ /* 0x000f22000c1e1900 */
[----:B--2---:R-:W-:-:S03]  /*1700*/  @!P3 FADD R26, R26, R35 ;  /* 0x000000231a1ab221 */ /* 0x004fc60000000000 */
[----:B------:R-:W2:Y:S01]  /*1710*/  @!P5 LDG.E R35, desc[UR4][R24.64+0x20] ;  /* 0x000020041823d981 */ /* 0x000ea2000c1e1900 */
[----:B------:R-:W-:-:S04]  /*1720*/  ISETP.NE.AND P3, PT, R30, R12, PT ;  /* 0x0000000c1e00720c */ /* 0x000fc80003f65270 */
[----:B------:R-:W4:Y:S01]  /*1730*/  @!P4 LDG.E R37, desc[UR4][R24.64+0x24] ;  /* 0x000024041825c981 */ /* 0x000f22000c1e1900 */
[----:B------:R-:W-:-:S03]  /*1740*/  @!P6 FADD R26, R26, R31 ;  /* 0x0000001f1a1ae221 */ /* 0x000fc60000000000 */
[----:B------:R-:W4:Y:S04]  /*1750*/  LDG.E R30, desc[UR4][R22.64+0x70] ;  /* 0x00007004161e7981 */ /* 0x000f28000c1e1900 */
[----:B------:R-:W4:Y:S01]  /*1760*/  @!P2 LDG.E R31, desc[UR4][R24.64+0x28] ;  /* 0x00002804181fa981 */ /* 0x000f22000c1e1900 */
[----:B---3--:R-:W-:-:S03]  /*1770*/  ISETP.NE.AND P6, PT, R33, R12, PT ;  /* 0x0000000c2100720c */ /* 0x008fc60003fc5270 */
[----:B------:R-:W3:Y:S01]  /*1780*/  @!P3 LDG.E R33, desc[UR4][R24.64+0x2c] ;  /* 0x00002c041821b981 */ /* 0x000ee2000c1e1900 */
[----:B--2---:R-:W-:Y:S01]  /*1790*/  @!P5 FADD R26, R26, R35 ;  /* 0x000000231a1ad221 */ /* 0x004fe20000000000 */
[----:B----4-:R-:W-:-:S08]  /*17a0*/  ISETP.NE.AND P5, PT, R28, R12, PT ;  /* 0x0000000c1c00720c */ /* 0x010fd00003fa5270 */
[----:B------:R-:W2:Y:S01]  /*17b0*/  @!P6 LDG.E R23, desc[UR4][R24.64+0x30] ;  /* 0x000030041817e981 */ /* 0x000ea2000c1e1900 */
[----:B------:R-:W-:Y:S01]  /*17c0*/  @!P4 FADD R26, R26, R37 ;  /* 0x000000251a1ac221 */ /* 0x000fe20000000000 */
[----:B------:R-:W-:-:S03]  /*17d0*/  ISETP.NE.AND P4, PT, R30, R12, PT ;  /* 0x0000000c1e00720c */ /* 0x000fc60003f85270 */
[----:B------:R-:W-:Y:S01]  /*17e0*/  @!P2 FADD R26, R26, R31 ;  /* 0x0000001f1a1aa221 */ /* 0x000fe20000000000 */
[----:B------:R-:W-:Y:S01]  /*17f0*/  ISETP.NE.AND P2, PT, R32, R12, PT ;  /* 0x0000000c2000720c */ /* 0x000fe20003f45270 */
[----:B------:R-:W4:Y:S08]  /*1800*/  @!P5 LDG.E R31, desc[UR4][R24.64+0x34] ;  /* 0x00003404181fd981 */ /* 0x000f30000c1e1900 */
[----:B------:R-:W4:Y:S04]  /*1810*/  @!P4 LDG.E R35, desc[UR4][R24.64+0x38] ;  /* 0x000038041823c981 */ /* 0x000f28000c1e1900 */
[----:B------:R-:W4:Y:S01]  /*1820*/  @!P2 LDG.E R37, desc[UR4][R24.64+0x3c] ;  /* 0x00003c041825a981 */ /* 0x000f22000c1e1900 */
[----:B------:R-:W-:Y:S01]  /*1830*/  VIADD R29, R29, 0x10 ;  /* 0x000000101d1d7836 */ /* 0x000fe20000000000 */
[----:B------:R-:W-:Y:S01]  /*1840*/  IADD3 R27, PT, PT, R27, 0x10, RZ ;  /* 0x000000101b1b7810 */ /* 0x000fe20007ffe0ff */
[----:B---3--:R-:W-:-:S03]  /*1850*/  @!P3 FADD R26, R26, R33 ;  /* 0x000000211a1ab221 */ /* 0x008fc60000000000 */
[----:B------:R-:W-:Y:S01]  /*1860*/  ISETP.NE.AND P3, PT, R29, R10, PT ;  /* 0x0000000a1d00720c */ /* 0x000fe20003f65270 */
[----:B--2---:R-:W-:-:S04]  /*1870*/  @!P6 FADD R26, R26, R23 ;  /* 0x000000171a1ae221 */ /* 0x004fc80000000000 */
[----:B----4-:R-:W-:-:S04]  /*1880*/  @!P5 FADD R26, R26, R31 ;  /* 0x0000001f1a1ad221 */ /* 0x010fc80000000000 */
[----:B------:R-:W-:-:S04]  /*1890*/  @!P4 FADD R26, R26, R35 ;  /* 0x000000231a1ac221 */ /* 0x000fc80000000000 */
[----:B------:R-:W-:Y:S01]  /*18a0*/  @!P2 FADD R26, R26, R37 ;  /* 0x000000251a1aa221 */ /* 0x000fe20000000000 */
[----:B------:R-:W-:Y:S06]  /*18b0*/  @P3 BRA `(.L_x_19) ;  /* 0xfffffff800e03947 */ /* 0x000fec000383ffff */
.L_x_18:
[----:B------:R-:W-:Y:S05]  /*18c0*/  BSYNC.RECONVERGENT B2 ;  /* 0x0000000000027941 */ /* 0x000fea0003800200 */
.L_x_17:
[----:B------:R-:W-:Y:S04]  /*18d0*/  BSSY.RECONVERGENT B2, `(.L_x_20) ;  /* 0x0000063000027945 */ /* 0x000fe80003800200 */
[----:B------:R-:W-:Y:S05]  /*18e0*/  @!P0 BRA `(.L_x_21) ;  /* 0x0000000400848947 */ /* 0x000fea0003800000 */
[----:B------:R-:W-:Y:S01]  /*18f0*/  VIADD R22, R9, 0xffffffff ;  /* 0xffffffff09167836 */ /* 0x000fe20000000000 */
[----:B------:R-:W-:Y:S01]  /*1900*/  BSSY.RECONVERGENT B3, `(.L_x_22) ;  /* 0x0000029000037945 */ /* 0x000fe20003800200 */
[----:B------:R-:W-:-:S03]  /*1910*/  IMAD.IADD R28, R3, 0x1, -R2 ;  /* 0x00000001031c7824 */ /* 0x000fc600078e0a02 */
[----:B------:R-:W-:Y:S02]  /*1920*/  ISETP.GE.U32.AND P2, PT, R22, 0x7, PT ;  /* 0x000000071600780c */ /* 0x000fe40003f46070 */
[----:B------:R-:W-:-:S11]  /*1930*/  LOP3.LUT P0, R28, R28, 0x7, RZ, 0xc0, !PT ;  /* 0x000000071c1c7812 */ /* 0x000fd6000780c0ff */
[----:B------:R-:W-:Y:S05]  /*1940*/  @!P2 BRA `(.L_x_23) ;  /* 0x000000000090a947 */ /* 0x000fea0003800000 */
[C---:B------:R-:W-:Y:S01]  /*1950*/  IMAD.WIDE.U32 R22, R27.reuse, 0x8, R20 ;  /* 0x000000081b167825 */ /* 0x040fe200078e0014 */
[----:B------:R-:W0:Y:S04]  /*1960*/  LDC.64 R24, c[0x0][0x390] ;  /* 0x0000e400ff187b82 */ /* 0x000e280000000a00 */
[----:B------:R-:W2:Y:S04]  /*1970*/  LDG.E R31, desc[UR4][R22.64] ;  /* 0x00000004161f7981 */ /* 0x000ea8000c1e1900 */
[----:B------:R-:W3:Y:S04]  /*1980*/  LDG.E R33, desc[UR4][R22.64+0x8] ;  /* 0x0000080416217981 */ /* 0x000ee8000c1e1900 */
[----:B------:R-:W4:Y:S04]  /*1990*/  LDG.E R35, desc[UR4][R22.64+0x10] ;  /* 0x0000100416237981 */ /* 0x000f28000c1e1900 */
[----:B------:R-:W4:Y:S04]  /*19a0*/  LDG.E R29, desc[UR4][R22.64+0x18] ;  /* 0x00001804161d7981 */ /* 0x000f28000c1e1900 */
[----:B------:R-:W4:Y:S01]  /*19b0*/  LDG.E R37, desc[UR4][R22.64+0x28] ;  /* 0x0000280416257981 */ /* 0x000f22000c1e1900 */
[----:B0-----:R-:W-:-:S03]  /*19c0*/  IMAD.WIDE.U32 R24, R27, 0x4, R24 ;  /* 0x000000041b187825 */ /* 0x001fc600078e0018 */
[----:B------:R-:W4:Y:S04]  /*19d0*/  LDG.E R30, desc[UR4][R22.64+0x30] ;  /* 0x00003004161e7981 */ /* 0x000f28000c1e1900 */
[----:B------:R-:W4:Y:S01]  /*19e0*/  LDG.E R32, desc[UR4][R22.64+0x38] ;  /* 0x0000380416207981 */ /* 0x000f22000c1e1900 */
[-C--:B--2---:R-:W-:Y:S02]  /*19f0*/  ISETP.NE.AND P3, PT, R31, R12.reuse, PT ;  /* 0x0000000c1f00720c */ /* 0x084fe40003f65270 */
[-C--:B---3--:R-:W-:Y:S02]  /*1a00*/  ISETP.NE.AND P6, PT, R33, R12.reuse, PT ;  /* 0x0000000c2100720c */ /* 0x088fe40003fc5270 */
[-C--:B----4-:R-:W-:Y:S02]  /*1a10*/  ISETP.NE.AND P5, PT, R35, R12.reuse, PT ;  /* 0x0000000c2300720c */ /* 0x090fe40003fa5270 */
[----:B------:R-:W2:Y:S07]  /*1a20*/  LDG.E R35, desc[UR4][R22.64+0x20] ;  /* 0x0000200416237981 */ /* 0x000eae000c1e1900 */
[----:B------:R-:W3:Y:S01]  /*1a30*/  @!P3 LDG.E R31, desc[UR4][R24.64] ;  /* 0x00000004181fb981 */ /* 0x000ee2000c1e1900 */
[----:B------:R-:W-:-:S03]  /*1a40*/  ISETP.NE.AND P2, PT, R29, R12, PT ;  /* 0x0000000c1d00720c */ /* 0x000fc60003f45270 */
[----:B------:R-:W4:Y:S04]  /*1a50*/  @!P6 LDG.E R29, desc[UR4][R24.64+0x4] ;  /* 0x00000404181de981 */ /* 0x000f28000c1e1900 */
[----:B------:R-:W4:Y:S01]  /*1a60*/  @!P5 LDG.E R33, desc[UR4][R24.64+0x8] ;  /* 0x000008041821d981 */ /* 0x000f22000c1e1900 */
[-C--:B--2---:R-:W-:Y:S01]  /*1a70*/  ISETP.NE.AND P4, PT, R35, R12.reuse, PT ;  /* 0x0000000c2300720c */ /* 0x084fe20003f85270 */
[----:B---3--:R-:W-:Y:S01]  /*1a80*/  @!P3 FADD R26, R26, R31 ;  /* 0x0000001f1a1ab221 */ /* 0x008fe20000000000 */
[----:B------:R-:W-:-:S03]  /*1a90*/  ISETP.NE.AND P3, PT, R37, R12, PT ;  /* 0x0000000c2500720c */ /* 0x000fc60003f65270 */
[----:B----4-:R-:W-:Y:S01]  /*1aa0*/  @!P6 FADD R26, R26, R29 ;  /* 0x0000001d1a1ae221 */ /* 0x010fe20000000000 */
[-C--:B------:R-:W-:Y:S01]  /*1ab0*/  ISETP.NE.AND P6, PT, R30, R12.reuse, PT ;  /* 0x0000000c1e00720c */ /* 0x080fe20003fc5270 */
[----:B------:R-:W2:Y:S02]  /*1ac0*/  @!P2 LDG.E R29, desc[UR4][R24.64+0xc] ;  /* 0x00000c04181da981 */ /* 0x000ea4000c1e1900 */
[----:B------:R-:W-:Y:S01]  /*1ad0*/  @!P5 FADD R26, R26, R33 ;  /* 0x000000211a1ad221 */ /* 0x000fe20000000000 */
[----:B------:R-:W-:-:S03]  /*1ae0*/  ISETP.NE.AND P5, PT, R32, R12, PT ;  /* 0x0000000c2000720c */ /* 0x000fc60003fa5270 */
[----:B------:R-:W3:Y:S04]  /*1af0*/  @!P4 LDG.E R23, desc[UR4][R24.64+0x10] ;  /* 0x000010041817c981 */ /* 0x000ee8000c1e1900 */
[----:B------:R-:W4:Y:S04]  /*1b00*/  @!P3 LDG.E R31, desc[UR4][R24.64+0x14] ;  /* 0x00001404181fb981 */ /* 0x000f28000c1e1900 */
[----:B------:R-:W4:Y:S04]  /*1b10*/  @!P6 LDG.E R33, desc[UR4][R24.64+0x18] ;  /* 0x000018041821e981 */ /* 0x000f28000c1e1900 */
[----:B------:R-:W4:Y:S01]  /*1b20*/  @!P5 LDG.E R35, desc[UR4][R24.64+0x1c] ;  /* 0x00001c041823d981 */ /* 0x000f22000c1e1900 */
[----:B------:R-:W-:Y:S01]  /*1b30*/  IADD3 R27, PT, PT, R27, 0x8, RZ ;  /* 0x000000081b1b7810 */ /* 0x000fe20007ffe0ff */
[----:B--2---:R-:W-:-:S04]  /*1b40*/  @!P2 FADD R26, R26, R29 ;  /* 0x0000001d1a1aa221 */ /* 0x004fc80000000000 */
[----:B---3--:R-:W-:-:S04]  /*1b50*/  @!P4 FADD R26, R26, R23 ;  /* 0x000000171a1ac221 */ /* 0x008fc80000000000 */
[----:B----4-:R-:W-:-:S04]  /*1b60*/  @!P3 FADD R26, R26, R31 ;  /* 0x0000001f1a1ab221 */ /* 0x010fc80000000000 */
[----:B------:R-:W-:-:S04]  /*1b70*/  @!P6 FADD R26, R26, R33 ;  /* 0x000000211a1ae221 */ /* 0x000fc80000000000 */
[----:B------:R-:W-:-:S07]  /*1b80*/  @!P5 FADD R26, R26, R35 ;  /* 0x000000231a1ad221 */ /* 0x000fce0000000000 */
.L_x_23:
[----:B------:R-:W-:Y:S05]  /*1b90*/  BSYNC.RECONVERGENT B3 ;  /* 0x0000000000037941 */ /* 0x000fea0003800200 */
.L_x_22:
[----:B------:R-:W-:Y:S05]  /*1ba0*/  @!P0 BRA `(.L_x_21) ;  /* 0x0000000000d48947 */ /* 0x000fea0003800000 */
[----:B------:R-:W-:Y:S01]  /*1bb0*/  VIADD R28, R28, 0xffffffff ;  /* 0xffffffff1c1c7836 */ /* 0x000fe20000000000 */
[----:B------:R-:W-:Y:S01]  /*1bc0*/  BSSY.RECONVERGENT B3, `(.L_x_24) ;  /* 0x0000018000037945 */ /* 0x000fe20003800200 */
[----:B------:R-:W-:-:S03]  /*1bd0*/  ISETP.NE.AND P5, PT, R11, RZ, PT ;  /* 0x000000ff0b00720c */ /* 0x000fc60003fa5270 */
[----:B------:R-:W-:-:S13]  /*1be0*/  ISETP.GE.U32.AND P0, PT, R28, 0x3, PT ;  /* 0x000000031c00780c */ /* 0x000fda0003f06070 */
[----:B------:R-:W-:Y:S05]  /*1bf0*/  @!P0 BRA `(.L_x_25) ;  /* 0x0000000000508947 */ /* 0x000fea0003800000 */
[C---:B------:R-:W-:Y:S01]  /*1c00*/  IMAD.WIDE.U32 R24, R27.reuse, 0x8, R20 ;  /* 0x000000081b187825 */ /* 0x040fe200078e0014 */
[----:B------:R-:W0:Y:S04]  /*1c10*/  LDC.64 R22, c[0x0][0x390] ;  /* 0x0000e400ff167b82 */ /* 0x000e280000000a00 */
[----:B------:R-:W2:Y:S04]  /*1c20*/  LDG.E R29, desc[UR4][R24.64] ;  /* 0x00000004181d7981 */ /* 0x000ea8000c1e1900 */
[----:B------:R-:W3:Y:S04]  /*1c30*/  LDG.E R31, desc[UR4][R24.64+0x8] ;  /* 0x00000804181f7981 */ /* 0x000ee8000c1e1900 */
[----:B------:R-:W4:Y:S04]  /*1c40*/  LDG.E R33, desc[UR4][R24.64+0x10] ;  /* 0x0000100418217981 */ /* 0x000f28000c1e1900 */
[----:B------:R-:W4:Y:S01]  /*1c50*/  LDG.E R35, desc[UR4][R24.64+0x18] ;  /* 0x0000180418237981 */ /* 0x000f22000c1e1900 */
[----:B0-----:R-:W-:Y:S01]  /*1c60*/  IMAD.WIDE.U32 R22, R27, 0x4, R22 ;  /* 0x000000041b167825 */ /* 0x001fe200078e0016 */
        /* <DEDUP_REMOVED lines=13> */
.L_x_25:
[----:B------:R-:W-:Y:S05]  /*1d40*/  BSYNC.RECONVERGENT B3 ;  /* 0x0000000000037941 */ /* 0x000fea0003800200 */
.L_x_24:
[----:B------:R-:W-:Y:S05]  /*1d50*/  @!P5 BRA `(.L_x_21) ;  /* 0x000000000068d947 */ /* 0x000fea0003800000 */
[----:B------:R-:W-:Y:S02]  /*1d60*/  IMAD.WIDE.U32 R22, R27, 0x8, R20 ;  /* 0x000000081b167825 */ /* 0x000fe400078e0014 */
[----:B------:R-:W0:Y:S03]  /*1d70*/  LDC.64 R20, c[0x0][0x390] ;  /* 0x0000e400ff147b82 */ /* 0x000e260000000a00 */
[----:B------:R-:W2:Y:S01]  /*1d80*/  LDG.E R25, desc[UR4][R22.64] ;  /* 0x0000000416197981 */ /* 0x000ea2000c1e1900 */
[----:B------:R-:W-:Y:S01]  /*1d90*/  BSSY.RECONVERGENT B3, `(.L_x_26) ;  /* 0x0000007000037945 */ /* 0x000fe20003800200 */
[----:B------:R-:W-:Y:S01]  /*1da0*/  ISETP.NE.AND P2, PT, R11, 0x1, PT ;  /* 0x000000010b00780c */ /* 0x000fe20003f45270 */
[----:B0-----:R-:W-:Y:S01]  /*1db0*/  IMAD.WIDE.U32 R20, R27, 0x4, R20 ;  /* 0x000000041b147825 */ /* 0x001fe200078e0014 */
[----:B--2---:R-:W-:-:S13]  /*1dc0*/  ISETP.NE.AND P0, PT, R25, R12, PT ;  /* 0x0000000c1900720c */ /* 0x004fda0003f05270 */
[----:B------:R-:W-:Y:S05]  /*1dd0*/  @P0 BRA `(.L_x_27) ;  /* 0x0000000000080947 */ /* 0x000fea0003800000 */
[----:B------:R-:W2:Y:S02]  /*1de0*/  LDG.E R25, desc[UR4][R20.64] ;  /* 0x0000000414197981 */ /* 0x000ea4000c1e1900 */
[----:B--2---:R-:W-:-:S07]  /*1df0*/  FADD R26, R26, R25 ;  /* 0x000000191a1a7221 */ /* 0x004fce0000000000 */
.L_x_27:
[----:B------:R-:W-:Y:S05]  /*1e00*/  BSYNC.RECONVERGENT B3 ;  /* 0x0000000000037941 */ /* 0x000fea0003800200 */
.L_x_26:
        /* <DEDUP_REMOVED lines=8> */
.L_x_29:
[----:B------:R-:W-:Y:S05]  /*1e90*/  BSYNC.RECONVERGENT B3 ;  /* 0x0000000000037941 */ /* 0x000fea0003800200 */
.L_x_28:
[----:B------:R-:W-:Y:S05]  /*1ea0*/  @!P2 BRA `(.L_x_21) ;  /* 0x000000000014a947 */ /* 0x000fea0003800000 */
[----:B------:R-:W2:Y:S02]  /*1eb0*/  LDG.E R23, desc[UR4][R22.64+0x10] ;  /* 0x0000100416177981 */ /* 0x000ea4000c1e1900 */
[----:B--2---:R-:W-:-:S13]  /*1ec0*/  ISETP.NE.AND P0, PT, R23, R12, PT ;  /* 0x0000000c1700720c */ /* 0x004fda0003f05270 */
[----:B------:R-:W-:Y:S05]  /*1ed0*/  @P0 BRA `(.L_x_21) ;  /* 0x0000000000080947 */ /* 0x000fea0003800000 */
[----:B------:R-:W2:Y:S02]  /*1ee0*/  LDG.E R21, desc[UR4][R20.64+0x8] ;  /* 0x0000080414157981 */ /* 0x000ea4000c1e1900 */
[----:B--2---:R-:W-:-:S07]  /*1ef0*/  FADD R26, R26, R21 ;  /* 0x000000151a1a7221 */ /* 0x004fce0000000000 */
.L_x_21:
[----:B------:R-:W-:Y:S05]  /*1f00*/  BSYNC.RECONVERGENT B2 ;  /* 0x0000000000027941 */ /* 0x000fea0003800200 */
.L_x_20:
[----:B------:R-:W0:Y:S01]  /*1f10*/  LDCU UR6, c[0x0][0x3b4] ;  /* 0x00007680ff0677ac */ /* 0x000e220008000800 */
[----:B-----5:R-:W-:-:S05]  /*1f20*/  IMAD R13, R4, R13, RZ ;  /* 0x0000000d040d7224 */ /* 0x020fca00078e02ff */
[----:B------:R-:W-:-:S05]  /*1f30*/  I2FP.F32.S32 R13, R13 ;  /* 0x0000000d000d7245 */ /* 0x000fca0000201400 */
[----:B0-----:R-:W-:-:S04]  /*1f40*/  FFMA R26, -R13, UR6, R26 ;  /* 0x000000060d1a7c23 */ /* 0x001fc8000800011a */
[----:B------:R-:W-:-:S05]  /*1f50*/  FADD R13, -R7, R26 ;  /* 0x0000001a070d7221 */ /* 0x000fca0000000100 */
[----:B------:R-:W-:-:S04]  /*1f60*/  FSETP.GT.AND P0, PT, R13, R6, PT ;  /* 0x000000060d00720b */ /* 0x000fc80003f04000 */
[----:B------:R-:W-:Y:S02]  /*1f70*/  SEL R5, R12, R5, P0 ;  /* 0x000000050c057207 */ /* 0x000fe40000000000 */
[----:B------:R-:W-:-:S07]  /*1f80*/  FSEL R6, R13, R6, P0 ;  /* 0x000000060d067208 */ /* 0x000fce0000000000 */
.L_x_16:
[----:B------:R-:W-:Y:S05]  /*1f90*/  BSYNC.RECONVERGENT B0 ;  /* 0x0000000000007941 */ /* 0x000fea0003800200 */
.L_x_15:
[----:B------:R-:W-:Y:S05]  /*1fa0*/  @P1 BRA `(.L_x_30) ;  /* 0xfffffff000b81947 */ /* 0x000fea000383ffff */
.L_x_14:
[----:B------:R-:W-:Y:S05]  /*1fb0*/  BSYNC.RECONVERGENT B1 ;  /* 0x0000000000017941 */ /* 0x000fea0003800200 */
.L_x_13:
[----:B------:R-:W0:Y:S01]  /*1fc0*/  LDC.64 R12, c[0x0][0x3b8] ;  /* 0x0000ee00ff0c7b82 */ /* 0x000e220000000a00 */
[----:B------:R-:W-:Y:S01]  /*1fd0*/  ISETP.NE.AND P0, PT, R5, R0, PT ;  /* 0x000000000500720c */ /* 0x000fe20003f05270 */
[----:B------:R-:W-:-:S12]  /*1fe0*/  BSSY.RECONVERGENT B0, `(.L_x_31) ;  /* 0x000000d000007945 */ /* 0x000fd80003800200 */
[----:B------:R-:W-:Y:S05]  /*1ff0*/  @!P0 BRA `(.L_x_32) ;  /* 0x00000000002c8947 */ /* 0x000fea0003800000 */
[----:B------:R-:W1:Y:S01]  /*2000*/  LDC.64 R2, c[0x0][0x3a0] ;  /* 0x0000e800ff027b82 */ /* 0x000e620000000a00 */
[----:B-----5:R-:W-:Y:S01]  /*2010*/  HFMA2 R9, -RZ, RZ, 0, 5.9604644775390625e-08 ;  /* 0x00000001ff097431 */ /* 0x020fe200000001ff */
[----:B------:R-:W-:Y:S01]  /*2020*/  STG.E desc[UR4][R16.64], R5 ;  /* 0x0000000510007986 */ /* 0x000fe2000c101904 */
[----:B------:R-:W-:-:S05]  /*2030*/  IMAD.MOV.U32 R11, RZ, RZ, -0x1 ;  /* 0xffffffffff0b7424 */ /* 0x000fca00078e00ff */
[----:B------:R-:W2:Y:S01]  /*2040*/  LDC.64 R6, c[0x0][0x3b8] ;  /* 0x0000ee00ff067b82 */ /* 0x000ea20000000a00 */
[----:B------:R-:W-:Y:S02]  /*2050*/  HFMA2 R0, -RZ, RZ, 0, 5.9604644775390625e-08 ;  /* 0x00000001ff007431 */ /* 0x000fe400000001ff */
[----:B-1----:R-:W-:-:S05]  /*2060*/  IMAD.WIDE.U32 R2, R5, 0x4, R2 ;  /* 0x0000000405027825 */ /* 0x002fca00078e0002 */
[----:B------:R1:W-:Y:S04]  /*2070*/  REDG.E.ADD.STRONG.GPU desc[UR4][R2.64], R9 ;  /* 0x000000090200798e */ /* 0x0003e8000c12e104 */
[----:B------:R3:W-:Y:S01]  /*2080*/  REDG.E.ADD.STRONG.GPU desc[UR4][R18.64], R11 ;  /* 0x0000000b1200798e */ /* 0x0007e2000c12e104 */
[----:B-1----:R-:W-:-:S05]  /*2090*/  PRMT R3, R0, 0x7610, R3 ;  /* 0x0000761000037816 */ /* 0x002fca0000000003 */
[----:B--2---:R3:W-:Y:S02]  /*20a0*/  STG.E.U8 desc[UR4][R6.64], R3 ;  /* 0x0000000306007986 */ /* 0x0047e4000c101104 */
.L_x_32:
[----:B------:R-:W-:Y:S05]  /*20b0*/  BSYNC.RECONVERGENT B0 ;  /* 0x0000000000007941 */ /* 0x000fea0003800200 */
.L_x_31:
[----:B------:R-:W-:Y:S06]  /*20c0*/  BAR.SYNC.DEFER_BLOCKING 0x0 ;  /* 0x0000000000007b1d */ /* 0x000fec0000010000 */
[----:B0-----:R-:W2:Y:S02]  /*20d0*/  LDG.E.U8 R0, desc[UR4][R12.64] ;  /* 0x000000040c007981 */ /* 0x001ea4000c1e1100 */
[----:B--2---:R-:W-:-:S13]  /*20e0*/  ISETP.NE.AND P0, PT, R0, RZ, PT ;  /* 0x000000ff0000720c */ /* 0x004fda0003f05270 */
[----:B------:R-:W-:Y:S05]  /*20f0*/  @!P0 EXIT ;  /* 0x000000000000894d */ /* 0x000fea0003800000 */
[----:B------:R0:W-:Y:S01]  /*2100*/  STG.E.U8 desc[UR4][R12.64], RZ ;  /* 0x000000ff0c007986 */ /* 0x0001e2000c101104 */
[----:B------:R-:W-:Y:S05]  /*2110*/  BRA `(.L_x_33) ;  /* 0xffffffdc00d47947 */ /* 0x000fea000383ffff */
.L_x_34:
[----:B------:R-:W-:-:S00]  /*2120*/  BRA `(.L_x_34) ;  /* 0xfffffffc00fc7947 */ /* 0x000fc0000383ffff */
[----:B------:R-:W-:-:S00]  /*2130*/  NOP ;  /* 0x0000000000007918 */ /* 0x000fc00000000000 */
        /* <DEDUP_REMOVED lines=12> */
.L_x_36:


//--------------------- .text._Z10add_kernelPfS_S_i --------------------------
	.section	.text._Z10add_kernelPfS_S_i,"ax",@progbits
	.align	128
        .global         _Z10add_kernelPfS_S_i
        .type           _Z10add_kernelPfS_S_i,@function
        .size           _Z10add_kernelPfS_S_i,(.L_x_37 - _Z10add_kernelPfS_S_i)
        .other          _Z10add_kernelPfS_S_i,@"STO_CUDA_ENTRY STV_DEFAULT"
_Z10add_kernelPfS_S_i:
.text._Z10add_kernelPfS_S_i:
[----:B------:R-:W-:Y:S01]  /*0000*/  LDC R1, c[0x0][0x37c] ;  /* 0x0000df00ff017b82 */ /* 0x000fe20000000800 */
[----:B------:R-:W0:Y:S07]  /*0010*/  S2R R0, SR_TID.X ;  /* 0x0000000000007919 */ /* 0x000e2e0000002100 */
[----:B------:R-:W0:Y:S01]  /*0020*/  S2UR UR4, SR_CTAID.X ;  /* 0x00000000000479c3 */ /* 0x000e220000002500 */
[----:B------:R-:W1:Y:S07]  /*0030*/  LDCU UR5, c[0x0][0x398] ;  /* 0x00007300ff0577ac */ /* 0x000e6e0008000800 */
[----:B------:R-:W0:Y:S02]  /*0040*/  LDC R9, c[0x0][0x360] ;  /* 0x0000d800ff097b82 */ /* 0x000e240000000800 */
[----:B0-----:R-:W-:-:S05]  /*0050*/  IMAD R9, R9, UR4, R0 ;  /* 0x0000000409097c24 */ /* 0x001fca000f8e0200 */
[----:B-1----:R-:W-:-:S13]  /*0060*/  ISETP.GE.AND P0, PT, R9, UR5, PT ;  /* 0x0000000509007c0c */ /* 0x002fda000bf06270 */
[----:B------:R-:W-:Y:S05]  /*0070*/  @P0 EXIT ;  /* 0x000000000000094d */ /* 0x000fea0003800000 */
[----:B------:R-:W0:Y:S01]  /*0080*/  LDC.64 R2, c[0x0][0x380] ;  /* 0x0000e000ff027b82 */ /* 0x000e220000000a00 */
[----:B------:R-:W1:Y:S07]  /*0090*/  LDCU.64 UR4, c[0x0][0x358] ;  /* 0x00006b00ff0477ac */ /* 0x000e6e0008000a00 */
[----:B------:R-:W2:Y:S08]  /*00a0*/  LDC.64 R4, c[0x0][0x388] ;  /* 0x0000e200ff047b82 */ /* 0x000eb00000000a00 */
[----:B------:R-:W3:Y:S01]  /*00b0*/  LDC.64 R6, c[0x0][0x390] ;  /* 0x0000e400ff067b82 */ /* 0x000ee20000000a00 */
[----:B0-----:R-:W-:-:S06]  /*00c0*/  IMAD.WIDE R2, R9, 0x4, R2 ;  /* 0x0000000409027825 */ /* 0x001fcc00078e0202 */
[----:B-1----:R-:W4:Y:S01]  /*00d0*/  LDG.E R2, desc[UR4][R2.64] ;  /* 0x0000000402027981 */ /* 0x002f22000c1e1900 */
[----:B--2---:R-:W-:-:S06]  /*00e0*/  IMAD.WIDE R4, R9, 0x4, R4 ;  /* 0x0000000409047825 */ /* 0x004fcc00078e0204 */
[----:B------:R-:W4:Y:S01]  /*00f0*/  LDG.E R5, desc[UR4][R4.64] ;  /* 0x0000000404057981 */ /* 0x000f22000c1e1900 */
[----:B---3--:R-:W-:-:S04]  /*0100*/  IMAD.WIDE R6, R9, 0x4, R6 ;  /* 0x0000000409067825 */ /* 0x008fc800078e0206 */
[----:B----4-:R-:W-:-:S05]  /*0110*/  FADD R9, R2, R5 ;  /* 0x0000000502097221 */ /* 0x010fca0000000000 */
[----:B------:R-:W-:Y:S01]  /*0120*/  STG.E desc[UR4][R6.64], R9 ;  /* 0x0000000906007986 */ /* 0x000fe2000c101904 */
[----:B------:R-:W-:Y:S05]  /*0130*/  EXIT ;  /* 0x000000000000794d */ /* 0x000fea0003800000 */
.L_x_35:
        /* <DEDUP_REMOVED lines=12> */
.L_x_37:


//--------------------- .nv.shared.reserved.0     --------------------------
	.section	.nv.shared.reserved.0,"aw",@nobits
	.weak		__nv_reservedSMEM_offset_0_alias
	.size		__nv_reservedSMEM_offset_0_alias, 0, 64
	.other		__nv_reservedSMEM_offset_0_alias,@"STO_CUDA_RESERVED_SHARED STV_DEFAULT"
__nv_reservedSMEM_offset_0_alias:
	.zero		0
	.zero		64


//--------------------- .nv.constant0._Z22move_nodes_fast_kernelPjS_PfP9node_dataP9comm_dataiiifPb --------------------------
	.section	.nv.constant0._Z22move_nodes_fast_kernelPjS_PfP9node_dataP9comm_dataiiifPb,"a",@progbits
	.sectionflags	@""
	.align	4
.nv.constant0._Z22move_nodes_fast_kernelPjS_PfP9node_dataP9comm_dataiiifPb:
	.zero		960


//--------------------- .nv.constant0._Z10add_kernelPfS_S_i --------------------------
	.section	.nv.constant0._Z10add_kernelPfS_S_i,"a",@progbits
	.sectionflags	@""
	.align	4
.nv.constant0._Z10add_kernelPfS_S_i:
	.zero		924


//--------------------- SYMBOLS --------------------------

	.type		.nv.reservedSmem.offset0,@object
	.size		.nv.reservedSmem.offset0,0x4
